	.target	sm_100a

	.elftype	@"ET_EXEC"


//--------------------- .note.nv.tkinfo           --------------------------
	.section	.note.nv.tkinfo,"",@"SHT_NOTE"
	.sectionflags	@"SHF_NOTE_NV_TKINFO"
	.tkinfo
        /*0018*/ 	.word	0x00000002
        /*0030*/ 	.string	""
        /*0030*/ 	.string	"ptxas"
        /*0030*/ 	.string	"Cuda compilation tools, release 13.0, V13.0.88"
        /*0030*/ 	.string	"Build cuda_13.0.r13.0/compiler.36424714_0"
        /*0030*/ 	.string	"-arch sm_100a -m 64 "



//--------------------- .note.nv.cuinfo           --------------------------
	.section	.note.nv.cuinfo,"",@"SHT_NOTE"
	.sectionflags	@"SHF_NOTE_NV_CUINFO"
        /*0018*/ 	.short	0x0002
        /*001a*/ 	.short	0x0064
        /*001c*/ 	.short	0x0082
	.zero		2


//--------------------- .nv.info                  --------------------------
	.section	.nv.info,"",@"SHT_CUDA_INFO"
	.align	4


	//----- nvinfo : EIATTR_REGCOUNT
	.align		4
        /*0000*/ 	.byte	0x04, 0x2f
        /*0002*/ 	.short	(.L_19 - .L_18)
	.align		4
.L_18:
        /*0004*/ 	.word	index@(_ZN7cutlass13device_kernelINS_4gemm6kernel13GemmUniversalIN4cute5tupleIJiiiiEEENS1_10collective13CollectiveMmaINS1_35MainloopSm100TmaUmmaWarpSpecializedILi4ELi2ELi4ENS5_IJNS4_1CILi2EEESB_NSA_ILi1EEEEEEEENS5_IJNSA_ILi256EEENSA_ILi128EEENSA_ILi32EEEEEENS_6half_tENS5_IJlSC_lEEESJ_SK_NS4_8TiledMMAINS4_8MMA_AtomIJNS4_26SM100_MMA_F16BF16_2x1SM_SSISJ_SJ_fLi256ELi128ELNS4_4UMMA5MajorE0ELSP_0ELNSO_7ScaleInE0ELSQ_0EEEEEENS4_6LayoutINS5_IJSC_SC_SC_EEENS5_IJNSA_ILi0EEESV_SV_EEEEENS5_IJNS4_10UnderscoreESY_SY_EEEEENS4_28SM100_TMA_2SM_LOAD_MULTICASTENS4_14ComposedLayoutINS4_7SwizzleILi2ELi4ELi3EEENS4_18smem_ptr_flag_bitsILi16EEENST_INS5_IJNSA_ILi8EEESH_EEENS5_IJSH_SC_EEEEEEEvNS4_8identityENS4_18SM100_TMA_2SM_LOADES1B_vS1C_EENS_8epilogue10collective18CollectiveEpilogueINS1F_23Sm100TmaWarpSpecializedILi4ELi2ELi32ELb1ELb0EEEJNS5_IJSG_SG_SH_EEENS5_IJNST_ISG_SC_EENST_ISH_SC_EEEEESJ_SK_SJ_SK_NS1F_6fusion15FusionCallbacksIS1J_NS1O_17LinearCombinationISJ_fSJ_fLNS_15FloatRoundStyleE2EEES1K_S1N_JEEENS4_5SM1004TMEM4LOAD26SM100_TMEM_LOAD_32dp32b32xENS4_13SM90_TMA_LOADES1B_NS4_39AutoVectorizingCopyWithAssumedAlignmentILi128EEENS4_14SM90_TMA_STOREES1B_S20_S20_EEEvvEEEEvNT_6ParamsE)
        /*0008*/ 	.word	0x00000076


	//----- nvinfo : EIATTR_FRAME_SIZE
	.align		4
.L_19:
        /*000c*/ 	.byte	0x04, 0x11
        /*000e*/ 	.short	(.L_21 - .L_20)
	.align		4
.L_20:
        /*0010*/ 	.word	index@($__internal_2_$__cuda_sm10x_tcgen05_guardrail_trap_unallocated_columns_being_dealloced)
        /*0014*/ 	.word	0x00000000


	//----- nvinfo : EIATTR_FRAME_SIZE
	.align		4
.L_21:
        /*0018*/ 	.byte	0x04, 0x11
        /*001a*/ 	.short	(.L_23 - .L_22)
	.align		4
.L_22:
        /*001c*/ 	.word	index@($__internal_1_$__cuda_sm10x_tcgen05_guardrail_trap_phase_invalid_during_alloc)
        /*0020*/ 	.word	0x00000000


	//----- nvinfo : EIATTR_FRAME_SIZE
	.align		4
.L_23:
        /*0024*/ 	.byte	0x04, 0x11
        /*0026*/ 	.short	(.L_25 - .L_24)
	.align		4
.L_24:
        /*0028*/ 	.word	index@($__internal_0_$__cuda_sm10x_tcgen05_guardrail_trap_col_being_dealloced_not_returned_by_alloc)
        /*002c*/ 	.word	0x00000000


	//----- nvinfo : EIATTR_FRAME_SIZE
	.align		4
.L_25:
        /*0030*/ 	.byte	0x04, 0x11
        /*0032*/ 	.short	(.L_27 - .L_26)
	.align		4
.L_26:
        /*0034*/ 	.word	index@(_ZN7cutlass13device_kernelINS_4gemm6kernel13GemmUniversalIN4cute5tupleIJiiiiEEENS1_10collective13CollectiveMmaINS1_35MainloopSm100TmaUmmaWarpSpecializedILi4ELi2ELi4ENS5_IJNS4_1CILi2EEESB_NSA_ILi1EEEEEEEENS5_IJNSA_ILi256EEENSA_ILi128EEENSA_ILi32EEEEEENS_6half_tENS5_IJlSC_lEEESJ_SK_NS4_8TiledMMAINS4_8MMA_AtomIJNS4_26SM100_MMA_F16BF16_2x1SM_SSISJ_SJ_fLi256ELi128ELNS4_4UMMA5MajorE0ELSP_0ELNSO_7ScaleInE0ELSQ_0EEEEEENS4_6LayoutINS5_IJSC_SC_SC_EEENS5_IJNSA_ILi0EEESV_SV_EEEEENS5_IJNS4_10UnderscoreESY_SY_EEEEENS4_28SM100_TMA_2SM_LOAD_MULTICASTENS4_14ComposedLayoutINS4_7SwizzleILi2ELi4ELi3EEENS4_18smem_ptr_flag_bitsILi16EEENST_INS5_IJNSA_ILi8EEESH_EEENS5_IJSH_SC_EEEEEEEvNS4_8identityENS4_18SM100_TMA_2SM_LOADES1B_vS1C_EENS_8epilogue10collective18CollectiveEpilogueINS1F_23Sm100TmaWarpSpecializedILi4ELi2ELi32ELb1ELb0EEEJNS5_IJSG_SG_SH_EEENS5_IJNST_ISG_SC_EENST_ISH_SC_EEEEESJ_SK_SJ_SK_NS1F_6fusion15FusionCallbacksIS1J_NS1O_17LinearCombinationISJ_fSJ_fLNS_15FloatRoundStyleE2EEES1K_S1N_JEEENS4_5SM1004TMEM4LOAD26SM100_TMEM_LOAD_32dp32b32xENS4_13SM90_TMA_LOADES1B_NS4_39AutoVectorizingCopyWithAssumedAlignmentILi128EEENS4_14SM90_TMA_STOREES1B_S20_S20_EEEvvEEEEvNT_6ParamsE)
        /*0038*/ 	.word	0x00000000


	//----- nvinfo : EIATTR_MIN_STACK_SIZE
	.align		4
.L_27:
        /*003c*/ 	.byte	0x04, 0x12
        /*003e*/ 	.short	(.L_29 - .L_28)
	.align		4
.L_28:
        /*0040*/ 	.word	index@(_ZN7cutlass13device_kernelINS_4gemm6kernel13GemmUniversalIN4cute5tupleIJiiiiEEENS1_10collective13CollectiveMmaINS1_35MainloopSm100TmaUmmaWarpSpecializedILi4ELi2ELi4ENS5_IJNS4_1CILi2EEESB_NSA_ILi1EEEEEEEENS5_IJNSA_ILi256EEENSA_ILi128EEENSA_ILi32EEEEEENS_6half_tENS5_IJlSC_lEEESJ_SK_NS4_8TiledMMAINS4_8MMA_AtomIJNS4_26SM100_MMA_F16BF16_2x1SM_SSISJ_SJ_fLi256ELi128ELNS4_4UMMA5MajorE0ELSP_0ELNSO_7ScaleInE0ELSQ_0EEEEEENS4_6LayoutINS5_IJSC_SC_SC_EEENS5_IJNSA_ILi0EEESV_SV_EEEEENS5_IJNS4_10UnderscoreESY_SY_EEEEENS4_28SM100_TMA_2SM_LOAD_MULTICASTENS4_14ComposedLayoutINS4_7SwizzleILi2ELi4ELi3EEENS4_18smem_ptr_flag_bitsILi16EEENST_INS5_IJNSA_ILi8EEESH_EEENS5_IJSH_SC_EEEEEEEvNS4_8identityENS4_18SM100_TMA_2SM_LOADES1B_vS1C_EENS_8epilogue10collective18CollectiveEpilogueINS1F_23Sm100TmaWarpSpecializedILi4ELi2ELi32ELb1ELb0EEEJNS5_IJSG_SG_SH_EEENS5_IJNST_ISG_SC_EENST_ISH_SC_EEEEESJ_SK_SJ_SK_NS1F_6fusion15FusionCallbacksIS1J_NS1O_17LinearCombinationISJ_fSJ_fLNS_15FloatRoundStyleE2EEES1K_S1N_JEEENS4_5SM1004TMEM4LOAD26SM100_TMEM_LOAD_32dp32b32xENS4_13SM90_TMA_LOADES1B_NS4_39AutoVectorizingCopyWithAssumedAlignmentILi128EEENS4_14SM90_TMA_STOREES1B_S20_S20_EEEvvEEEEvNT_6ParamsE)
        /*0044*/ 	.word	0x00000000
.L_29:


//--------------------- .nv.compat                --------------------------
	.section	.nv.compat,"",@"SHT_CUDA_COMPAT_INFO"
	.align	4
        /*0000*/ 	.byte	0x02, 0x09, 0x01, 0x00, 0x02, 0x02, 0x02, 0x00, 0x02, 0x05, 0x05, 0x00, 0x03, 0x07, 0x01, 0x01
        /*0010*/ 	.byte	0x02, 0x03, 0x01, 0x00, 0x02, 0x06, 0x01, 0x00, 0x04, 0x0b, 0x08, 0x00, 0x09, 0x00, 0x00, 0x00
        /*0020*/ 	.byte	0x00, 0x00, 0x00, 0x00


//--------------------- .nv.info._ZN7cutlass13device_kernelINS_4gemm6kernel13GemmUniversalIN4cute5tupleIJiiiiEEENS1_10collective13CollectiveMmaINS1_35MainloopSm100TmaUmmaWarpSpecializedILi4ELi2ELi4ENS5_IJNS4_1CILi2EEESB_NSA_ILi1EEEEEEEENS5_IJNSA_ILi256EEENSA_ILi128EEENSA_ILi32EEEEEENS_6half_tENS5_IJlSC_lEEESJ_SK_NS4_8TiledMMAINS4_8MMA_AtomIJNS4_26SM100_MMA_F16BF16_2x1SM_SSISJ_SJ_fLi256ELi128ELNS4_4UMMA5MajorE0ELSP_0ELNSO_7ScaleInE0ELSQ_0EEEEEENS4_6LayoutINS5_IJSC_SC_SC_EEENS5_IJNSA_ILi0EEESV_SV_EEEEENS5_IJNS4_10UnderscoreESY_SY_EEEEENS4_28SM100_TMA_2SM_LOAD_MULTICASTENS4_14ComposedLayoutINS4_7SwizzleILi2ELi4ELi3EEENS4_18smem_ptr_flag_bitsILi16EEENST_INS5_IJNSA_ILi8EEESH_EEENS5_IJSH_SC_EEEEEEEvNS4_8identityENS4_18SM100_TMA_2SM_LOADES1B_vS1C_EENS_8epilogue10collective18CollectiveEpilogueINS1F_23Sm100TmaWarpSpecializedILi4ELi2ELi32ELb1ELb0EEEJNS5_IJSG_SG_SH_EEENS5_IJNST_ISG_SC_EENST_ISH_SC_EEEEESJ_SK_SJ_SK_NS1F_6fusion15FusionCallbacksIS1J_NS1O_17LinearCombinationISJ_fSJ_fLNS_15FloatRoundStyleE2EEES1K_S1N_JEEENS4_5SM1004TMEM4LOAD26SM100_TMEM_LOAD_32dp32b32xENS4_13SM90_TMA_LOADES1B_NS4_39AutoVectorizingCopyWithAssumedAlignmentILi128EEENS4_14SM90_TMA_STOREES1B_S20_S20_EEEvvEEEEvNT_6ParamsE --------------------------
	.section	.nv.info._ZN7cutlass13device_kernelINS_4gemm6kernel13GemmUniversalIN4cute5tupleIJiiiiEEENS1_10collective13CollectiveMmaINS1_35MainloopSm100TmaUmmaWarpSpecializedILi4ELi2ELi4ENS5_IJNS4_1CILi2EEESB_NSA_ILi1EEEEEEEENS5_IJNSA_ILi256EEENSA_ILi128EEENSA_ILi32EEEEEENS_6half_tENS5_IJlSC_lEEESJ_SK_NS4_8TiledMMAINS4_8MMA_AtomIJNS4_26SM100_MMA_F16BF16_2x1SM_SSISJ_SJ_fLi256ELi128ELNS4_4UMMA5MajorE0ELSP_0ELNSO_7ScaleInE0ELSQ_0EEEEEENS4_6LayoutINS5_IJSC_SC_SC_EEENS5_IJNSA_ILi0EEESV_SV_EEEEENS5_IJNS4_10UnderscoreESY_SY_EEEEENS4_28SM100_TMA_2SM_LOAD_MULTICASTENS4_14ComposedLayoutINS4_7SwizzleILi2ELi4ELi3EEENS4_18smem_ptr_flag_bitsILi16EEENST_INS5_IJNSA_ILi8EEESH_EEENS5_IJSH_SC_EEEEEEEvNS4_8identityENS4_18SM100_TMA_2SM_LOADES1B_vS1C_EENS_8epilogue10collective18CollectiveEpilogueINS1F_23Sm100TmaWarpSpecializedILi4ELi2ELi32ELb1ELb0EEEJNS5_IJSG_SG_SH_EEENS5_IJNST_ISG_SC_EENST_ISH_SC_EEEEESJ_SK_SJ_SK_NS1F_6fusion15FusionCallbacksIS1J_NS1O_17LinearCombinationISJ_fSJ_fLNS_15FloatRoundStyleE2EEES1K_S1N_JEEENS4_5SM1004TMEM4LOAD26SM100_TMEM_LOAD_32dp32b32xENS4_13SM90_TMA_LOADES1B_NS4_39AutoVectorizingCopyWithAssumedAlignmentILi128EEENS4_14SM90_TMA_STOREES1B_S20_S20_EEEvvEEEEvNT_6ParamsE,"",@"SHT_CUDA_INFO"
	.sectionflags	@""
	.align	4


	//----- nvinfo : EIATTR_CUDA_API_VERSION
	.align		4
        /*0000*/ 	.byte	0x04, 0x37
        /*0002*/ 	.short	(.L_31 - .L_30)
.L_30:
        /*0004*/ 	.word	0x00000082


	//----- nvinfo : EIATTR_KPARAM_INFO
	.align		4
.L_31:
        /*0008*/ 	.byte	0x04, 0x17
        /*000a*/ 	.short	(.L_33 - .L_32)
.L_32:
        /*000c*/ 	.word	0x00000000
        /*0010*/ 	.short	0x0000
        /*0012*/ 	.short	0x0000
        /*0014*/ 	.byte	0x00, 0xf0, 0x01, 0x20


	//----- nvinfo : EIATTR_AT_ENTRY_FRAGMENTS
	.align		4
.L_33:
        /*0018*/ 	.byte	0x04, 0x4f
        /*001a*/ 	.short	(.L_35 - .L_34)


	//   ....[0]....
.L_34:
        /*001c*/ 	.word	0x00000007


	//----- nvinfo : EIATTR_RESERVED_SMEM_USED
	.align		4
.L_35:
        /*0020*/ 	.byte	0x01, 0x41
	.zero		2


	//----- nvinfo : EIATTR_SPARSE_MMA_MASK
	.align		4
        /*0024*/ 	.byte	0x03, 0x50
        /*0026*/ 	.short	0x0000


	//----- nvinfo : EIATTR_TCGEN05_2CTA_USED
	.align		4
        /*0028*/ 	.byte	0x01, 0x52
	.zero		2


	//----- nvinfo : EIATTR_MAXREG_COUNT
	.align		4
        /*002c*/ 	.byte	0x03, 0x1b
        /*002e*/ 	.short	0x00ff


	//----- nvinfo : EIATTR_NUM_BARRIERS
	.align		4
        /*0030*/ 	.byte	0x02, 0x4c
        /*0032*/ 	.byte	0x07
	.zero		1


	//----- nvinfo : EIATTR_EXTERNS
	.align		4
        /*0034*/ 	.byte	0x04, 0x0f
        /*0036*/ 	.short	(.L_37 - .L_36)


	//   ....[0]....
	.align		4
.L_36:
        /*0038*/ 	.word	index@(__assertfail)


	//----- nvinfo : EIATTR_MERCURY_ISA_VERSION
	.align		4
.L_37:
        /*003c*/ 	.byte	0x03, 0x5f
        /*003e*/ 	.short	0x0101


	//----- nvinfo : EIATTR_INT_WARP_WIDE_INSTR_OFFSETS
	.align		4
        /*0040*/ 	.byte	0x04, 0x31
        /*0042*/ 	.short	(.L_39 - .L_38)


	//   ....[0]....
.L_38:
        /*0044*/ 	.word	0x00000de0


	//   ....[1]....
        /*0048*/ 	.word	0x00000e90


	//   ....[2]....
        /*004c*/ 	.word	0x000042d0


	//   ....[3]....
        /*0050*/ 	.word	0x000042f0


	//   ....[4]....
        /*0054*/ 	.word	0x00004320


	//   ....[5]....
        /*0058*/ 	.word	0x00004ea0


	//   ....[6]....
        /*005c*/ 	.word	0x00004f10


	//   ....[7]....
        /*0060*/ 	.word	0x00004fe0


	//   ....[8]....
        /*0064*/ 	.word	0x00005060


	//   ....[9]....
        /*0068*/ 	.word	0x00005150


	//   ....[10]....
        /*006c*/ 	.word	0x000051d0


	//   ....[11]....
        /*0070*/ 	.word	0x000052b0


	//   ....[12]....
        /*0074*/ 	.word	0x00005360


	//----- nvinfo : EIATTR_COOP_GROUP_MASK_REGIDS
	.align		4
.L_39:
        /*0078*/ 	.byte	0x04, 0x29
        /*007a*/ 	.short	(.L_41 - .L_40)


	//   ....[0]....
.L_40:
        /*007c*/ 	.word	0xffffffff


	//   ....[1]....
        /*0080*/ 	.word	0xffffffff


	//   ....[2]....
        /*0084*/ 	.word	0xffffffff


	//   ....[3]....
        /*0088*/ 	.word	0xffffffff


	//   ....[4]....
        /*008c*/ 	.word	0xffffffff


	//   ....[5]....
        /*0090*/ 	.word	0xffffffff


	//   ....[6]....
        /*0094*/ 	.word	0xffffffff


	//   ....[7]....
        /*0098*/ 	.word	0xffffffff


	//   ....[8]....
        /*009c*/ 	.word	0xffffffff


	//   ....[9]....
        /*00a0*/ 	.word	0xffffffff


	//   ....[10]....
        /*00a4*/ 	.word	0xffffffff


	//   ....[11]....
        /*00a8*/ 	.word	0xffffffff


	//   ....[12]....
        /*00ac*/ 	.word	0xffffffff


	//   ....[13]....
        /*00b0*/ 	.word	0xffffffff


	//----- nvinfo : EIATTR_COOP_GROUP_INSTR_OFFSETS
	.align		4
.L_41:
        /*00b4*/ 	.byte	0x04, 0x28
        /*00b6*/ 	.short	(.L_43 - .L_42)


	//   ....[0]....
.L_42:
        /*00b8*/ 	.word	0x000000b0


	//   ....[1]....
        /*00bc*/ 	.word	0x00000520


	//   ....[2]....
        /*00c0*/ 	.word	0x000006f0


	//   ....[3]....
        /*00c4*/ 	.word	0x00000890


	//   ....[4]....
        /*00c8*/ 	.word	0x00000990


	//   ....[5]....
        /*00cc*/ 	.word	0x00000b00


	//   ....[6]....
        /*00d0*/ 	.word	0x00000ca0


	//   ....[7]....
        /*00d4*/ 	.word	0x00000f00


	//   ....[8]....
        /*00d8*/ 	.word	0x000022a0


	//   ....[9]....
        /*00dc*/ 	.word	0x00003190


	//   ....[10]....
        /*00e0*/ 	.word	0x00003660


	//   ....[11]....
        /*00e4*/ 	.word	0x00003690


	//   ....[12]....
        /*00e8*/ 	.word	0x000041d0


	//   ....[13]....
        /*00ec*/ 	.word	0x000043e0


	//----- nvinfo : EIATTR_VRC_CTA_INIT_COUNT
	.align		4
.L_43:
        /*00f0*/ 	.byte	0x02, 0x4a
        /*00f2*/ 	.byte	0x80
	.zero		1


	//----- nvinfo : EIATTR_SYSCALL_OFFSETS
	.align		4
        /*00f4*/ 	.byte	0x04, 0x46
        /*00f6*/ 	.short	(.L_45 - .L_44)


	//   ....[0]....
.L_44:
        /*00f8*/ 	.word	0x00005fc0


	//   ....[1]....
        /*00fc*/ 	.word	0x000060b0


	//   ....[2]....
        /*0100*/ 	.word	0x00006850


	//   ....[3]....
        /*0104*/ 	.word	0x000074d0


	//   ....[4]....
        /*0108*/ 	.word	0x00008130


	//   ....[5]....
        /*010c*/ 	.word	0x00008d80


	//----- nvinfo : EIATTR_MBARRIER_INSTR_OFFSETS
	.align		4
.L_45:
        /*0110*/ 	.byte	0x04, 0x39
        /*0112*/ 	.short	(.L_47 - .L_46)


	//   ....[0]....
.L_46:
        /*0114*/ 	.word	0x00000660
        /*0118*/ 	.word	0x000000ff
        /*011c*/ 	.word	0x00000000
        /*0120*/ 	.short	0x0100
        /*0122*/ 	.byte	0x04
	.zero		1


	//   ....[1]....
        /*0124*/ 	.word	0x00000670
        /*0128*/ 	.word	0x000000ff
        /*012c*/ 	.word	0x00000020
        /*0130*/ 	.short	0x0100
        /*0132*/ 	.byte	0x04
	.zero		1


	//   ....[2]....
        /*0134*/ 	.word	0x00000680
        /*0138*/ 	.word	0x000000ff
        /*013c*/ 	.word	0x00000008
        /*0140*/ 	.short	0x0100
        /*0142*/ 	.byte	0x04
	.zero		1


	//   ....[3]....
        /*0144*/ 	.word	0x00000690
        /*0148*/ 	.word	0x000000ff
        /*014c*/ 	.word	0x00000028
        /*0150*/ 	.short	0x0100
        /*0152*/ 	.byte	0x04
	.zero		1


	//   ....[4]....
        /*0154*/ 	.word	0x000006a0
        /*0158*/ 	.word	0x000000ff
        /*015c*/ 	.word	0x00000010
        /*0160*/ 	.short	0x0100
        /*0162*/ 	.byte	0x04
	.zero		1


	//   ....[5]....
        /*0164*/ 	.word	0x000006b0
        /*0168*/ 	.word	0x000000ff
        /*016c*/ 	.word	0x00000030
        /*0170*/ 	.short	0x0100
        /*0172*/ 	.byte	0x04
	.zero		1


	//   ....[6]....
        /*0174*/ 	.word	0x000006c0
        /*0178*/ 	.word	0x000000ff
        /*017c*/ 	.word	0x00000018
        /*0180*/ 	.short	0x0100
        /*0182*/ 	.byte	0x04
	.zero		1


	//   ....[7]....
        /*0184*/ 	.word	0x000006d0
        /*0188*/ 	.word	0x000000ff
        /*018c*/ 	.word	0x00000038
        /*0190*/ 	.short	0x0100
        /*0192*/ 	.byte	0x04
	.zero		1


	//   ....[8]....
        /*0194*/ 	.word	0x00000800
        /*0198*/ 	.word	0x000000ff
        /*019c*/ 	.word	0x00000040
        /*01a0*/ 	.short	0x0100
        /*01a2*/ 	.byte	0x04
	.zero		1


	//   ....[9]....
        /*01a4*/ 	.word	0x00000810
        /*01a8*/ 	.word	0x000000ff
        /*01ac*/ 	.word	0x00000060
        /*01b0*/ 	.short	0x0100
        /*01b2*/ 	.byte	0x04
	.zero		1


	//   ....[10]....
        /*01b4*/ 	.word	0x00000820
        /*01b8*/ 	.word	0x000000ff
        /*01bc*/ 	.word	0x00000048
        /*01c0*/ 	.short	0x0100
        /*01c2*/ 	.byte	0x04
	.zero		1


	//   ....[11]....
        /*01c4*/ 	.word	0x00000830
        /*01c8*/ 	.word	0x000000ff
        /*01cc*/ 	.word	0x00000068
        /*01d0*/ 	.short	0x0100
        /*01d2*/ 	.byte	0x04
	.zero		1


	//   ....[12]....
        /*01d4*/ 	.word	0x00000840
        /*01d8*/ 	.word	0x000000ff
        /*01dc*/ 	.word	0x00000050
        /*01e0*/ 	.short	0x0100
        /*01e2*/ 	.byte	0x04
	.zero		1


	//   ....[13]....
        /*01e4*/ 	.word	0x00000850
        /*01e8*/ 	.word	0x000000ff
        /*01ec*/ 	.word	0x00000070
        /*01f0*/ 	.short	0x0100
        /*01f2*/ 	.byte	0x04
	.zero		1


	//   ....[14]....
        /*01f4*/ 	.word	0x00000860
        /*01f8*/ 	.word	0x000000ff
        /*01fc*/ 	.word	0x00000058
        /*0200*/ 	.short	0x0100
        /*0202*/ 	.byte	0x04
	.zero		1


	//   ....[15]....
        /*0204*/ 	.word	0x00000870
        /*0208*/ 	.word	0x000000ff
        /*020c*/ 	.word	0x00000078
        /*0210*/ 	.short	0x0100
        /*0212*/ 	.byte	0x04
	.zero		1


	//   ....[16]....
        /*0214*/ 	.word	0x00000960
        /*0218*/ 	.word	0x000000ff
        /*021c*/ 	.word	0x00000080
        /*0220*/ 	.short	0x0100
        /*0222*/ 	.byte	0x06
	.zero		1


	//   ....[17]....
        /*0224*/ 	.word	0x00000970
        /*0228*/ 	.word	0x000000ff
        /*022c*/ 	.word	0x00000088
        /*0230*/ 	.short	0x0100
        /*0232*/ 	.byte	0x06
	.zero		1


	//   ....[18]....
        /*0234*/ 	.word	0x00000ab0
        /*0238*/ 	.word	0x000000ff
        /*023c*/ 	.word	0x00000090
        /*0240*/ 	.short	0x0100
        /*0242*/ 	.byte	0x06
	.zero		1


	//   ....[19]....
        /*0244*/ 	.word	0x00000ac0
        /*0248*/ 	.word	0x000000ff
        /*024c*/ 	.word	0x000000a0
        /*0250*/ 	.short	0x0100
        /*0252*/ 	.byte	0x06
	.zero		1


	//   ....[20]....
        /*0254*/ 	.word	0x00000ad0
        /*0258*/ 	.word	0x000000ff
        /*025c*/ 	.word	0x00000098
        /*0260*/ 	.short	0x0100
        /*0262*/ 	.byte	0x06
	.zero		1


	//   ....[21]....
        /*0264*/ 	.word	0x00000ae0
        /*0268*/ 	.word	0x000000ff
        /*026c*/ 	.word	0x000000a8
        /*0270*/ 	.short	0x0100
        /*0272*/ 	.byte	0x06
	.zero		1


	//   ....[22]....
        /*0274*/ 	.word	0x00000c10
        /*0278*/ 	.word	0x000000ff
        /*027c*/ 	.word	0x000000b0
        /*0280*/ 	.short	0x0100
        /*0282*/ 	.byte	0x04
	.zero		1


	//   ....[23]....
        /*0284*/ 	.word	0x00000c20
        /*0288*/ 	.word	0x000000ff
        /*028c*/ 	.word	0x000000d0
        /*0290*/ 	.short	0x0100
        /*0292*/ 	.byte	0x04
	.zero		1


	//   ....[24]....
        /*0294*/ 	.word	0x00000c30
        /*0298*/ 	.word	0x000000ff
        /*029c*/ 	.word	0x000000b8
        /*02a0*/ 	.short	0x0100
        /*02a2*/ 	.byte	0x04
	.zero		1


	//   ....[25]....
        /*02a4*/ 	.word	0x00000c40
        /*02a8*/ 	.word	0x000000ff
        /*02ac*/ 	.word	0x000000d8
        /*02b0*/ 	.short	0x0100
        /*02b2*/ 	.byte	0x04
	.zero		1


	//   ....[26]....
        /*02b4*/ 	.word	0x00000c50
        /*02b8*/ 	.word	0x000000ff
        /*02bc*/ 	.word	0x000000c0
        /*02c0*/ 	.short	0x0100
        /*02c2*/ 	.byte	0x04
	.zero		1


	//   ....[27]....
        /*02c4*/ 	.word	0x00000c60
        /*02c8*/ 	.word	0x000000ff
        /*02cc*/ 	.word	0x000000e0
        /*02d0*/ 	.short	0x0100
        /*02d2*/ 	.byte	0x04
	.zero		1


	//   ....[28]....
        /*02d4*/ 	.word	0x00000c70
        /*02d8*/ 	.word	0x000000ff
        /*02dc*/ 	.word	0x000000c8
        /*02e0*/ 	.short	0x0100
        /*02e2*/ 	.byte	0x04
	.zero		1


	//   ....[29]....
        /*02e4*/ 	.word	0x00000c80
        /*02e8*/ 	.word	0x000000ff
        /*02ec*/ 	.word	0x000000e8
        /*02f0*/ 	.short	0x0100
        /*02f2*/ 	.byte	0x04
	.zero		1


	//   ....[30]....
        /*02f4*/ 	.word	0x00000d80
        /*02f8*/ 	.word	0x000000ff
        /*02fc*/ 	.word	0x000000f0
        /*0300*/ 	.short	0x0100
        /*0302*/ 	.byte	0x04
	.zero		1


	//   ....[31]....
        /*0304*/ 	.word	0x00000d90
        /*0308*/ 	.word	0x000000ff
        /*030c*/ 	.word	0x00000100
        /*0310*/ 	.short	0x0100
        /*0312*/ 	.byte	0x04
	.zero		1


	//   ....[32]....
        /*0314*/ 	.word	0x00000da0
        /*0318*/ 	.word	0x000000ff
        /*031c*/ 	.word	0x000000f8
        /*0320*/ 	.short	0x0100
        /*0322*/ 	.byte	0x04
	.zero		1


	//   ....[33]....
        /*0324*/ 	.word	0x00000db0
        /*0328*/ 	.word	0x000000ff
        /*032c*/ 	.word	0x00000108
        /*0330*/ 	.short	0x0100
        /*0332*/ 	.byte	0x04
	.zero		1


	//   ....[34]....
        /*0334*/ 	.word	0x00000eb0
        /*0338*/ 	.word	0x000000ff
        /*033c*/ 	.word	0x00000110
        /*0340*/ 	.short	0x0100
        /*0342*/ 	.byte	0x06
	.zero		1


	//   ....[35]....
        /*0344*/ 	.word	0x00001ae0
        /*0348*/ 	.word	0x00000000
        /*034c*/ 	.word	0x00000100
        /*0350*/ 	.short	0x010a
        /*0352*/ 	.byte	0xff
	.zero		1


	//   ....[36]....
        /*0354*/ 	.word	0x00001b00
        /*0358*/ 	.word	0x00000000
        /*035c*/ 	.word	0x000000f0
        /*0360*/ 	.short	0x0101
        /*0362*/ 	.byte	0xff
	.zero		1


	//   ....[37]....
        /*0364*/ 	.word	0x00001bb0
        /*0368*/ 	.word	0x000000ff
        /*036c*/ 	.word	0x00000020
        /*0370*/ 	.short	0x010a
        /*0372*/ 	.byte	0x04
	.zero		1


	//   ....[38]....
        /*0374*/ 	.word	0x00001c80
        /*0378*/ 	.word	0x000000ff
        /*037c*/ 	.word	0x00000020
        /*0380*/ 	.short	0x010a
        /*0382*/ 	.byte	0x21
	.zero		1


	//   ....[39]....
        /*0384*/ 	.word	0x00001e30
        /*0388*/ 	.word	0x000000ff
        /*038c*/ 	.word	0x00000020
        /*0390*/ 	.short	0x010a
        /*0392*/ 	.byte	0x05
	.zero		1


	//   ....[40]....
        /*0394*/ 	.word	0x00001f50
        /*0398*/ 	.word	0x000000ff
        /*039c*/ 	.word	0x00000088
        /*03a0*/ 	.short	0x0101
        /*03a2*/ 	.byte	0x0d
	.zero		1


	//   ....[41]....
        /*03a4*/ 	.word	0x00001f70
        /*03a8*/ 	.word	0x000000ff
        /*03ac*/ 	.word	0x00000020
        /*03b0*/ 	.short	0x010a
        /*03b2*/ 	.byte	0x04
	.zero		1


	//   ....[42]....
        /*03b4*/ 	.word	0x00001ff0
        /*03b8*/ 	.word	0x000000ff
        /*03bc*/ 	.word	0x00000020
        /*03c0*/ 	.short	0x010a
        /*03c2*/ 	.byte	0x11
	.zero		1


	//   ....[43]....
        /*03c4*/ 	.word	0x00002190
        /*03c8*/ 	.word	0x000000ff
        /*03cc*/ 	.word	0x00000020
        /*03d0*/ 	.short	0x010a
        /*03d2*/ 	.byte	0x05
	.zero		1


	//   ....[44]....
        /*03d4*/ 	.word	0x000022d0
        /*03d8*/ 	.word	0x00000003
        /*03dc*/ 	.word	0x00000090
        /*03e0*/ 	.short	0x010a
        /*03e2*/ 	.byte	0xff
	.zero		1


	//   ....[45]....
        /*03e4*/ 	.word	0x00002420
        /*03e8*/ 	.word	0x00000000
        /*03ec*/ 	.word	0x00000000
        /*03f0*/ 	.short	0x0101
        /*03f2*/ 	.byte	0xff
	.zero		1


	//   ....[46]....
        /*03f4*/ 	.word	0x000029e0
        /*03f8*/ 	.word	0x000000ff
        /*03fc*/ 	.word	0x00000000
        /*0400*/ 	.short	0x010a
        /*0402*/ 	.byte	0x04
	.zero		1


	//   ....[47]....
        /*0404*/ 	.word	0x00002a70
        /*0408*/ 	.word	0x000000ff
        /*040c*/ 	.word	0x00000000
        /*0410*/ 	.short	0x010a
        /*0412*/ 	.byte	0x05
	.zero		1


	//   ....[48]....
        /*0414*/ 	.word	0x00002b00
        /*0418*/ 	.word	0x000000ff
        /*041c*/ 	.word	0x00000000
        /*0420*/ 	.short	0x010a
        /*0422*/ 	.byte	0x05
	.zero		1


	//   ....[49]....
        /*0424*/ 	.word	0x00002ba0
        /*0428*/ 	.word	0x00000000
        /*042c*/ 	.word	0x00000000
        /*0430*/ 	.short	0x010a
        /*0432*/ 	.byte	0xff
	.zero		1


	//   ....[50]....
        /*0434*/ 	.word	0x00002ce0
        /*0438*/ 	.word	0x00000000
        /*043c*/ 	.word	0x000000f0
        /*0440*/ 	.short	0x010a
        /*0442*/ 	.byte	0xff
	.zero		1


	//   ....[51]....
        /*0444*/ 	.word	0x00002d50
        /*0448*/ 	.word	0x00000004
        /*044c*/ 	.word	0x00000000
        /*0450*/ 	.short	0x0101
        /*0452*/ 	.byte	0xff
	.zero		1


	//   ....[52]....
        /*0454*/ 	.word	0x00002d70
        /*0458*/ 	.word	0x000000ff
        /*045c*/ 	.word	0x000000a0
        /*0460*/ 	.short	0x010a
        /*0462*/ 	.byte	0x04
	.zero		1


	//   ....[53]....
        /*0464*/ 	.word	0x00002e90
        /*0468*/ 	.word	0x00000000
        /*046c*/ 	.word	0x00000090
        /*0470*/ 	.short	0x010a
        /*0472*/ 	.byte	0xff
	.zero		1


	//   ....[54]....
        /*0474*/ 	.word	0x00002f90
        /*0478*/ 	.word	0x00000000
        /*047c*/ 	.word	0x00000000
        /*0480*/ 	.short	0x0101
        /*0482*/ 	.byte	0xff
	.zero		1


	//   ....[55]....
        /*0484*/ 	.word	0x00003020
        /*0488*/ 	.word	0x000000ff
        /*048c*/ 	.word	0x000000a0
        /*0490*/ 	.short	0x0106
        /*0492*/ 	.byte	0x04
	.zero		1


	//   ....[56]....
        /*0494*/ 	.word	0x00003040
        /*0498*/ 	.word	0x000000ff
        /*049c*/ 	.word	0x000000a0
        /*04a0*/ 	.short	0x010a
        /*04a2*/ 	.byte	0x04
	.zero		1


	//   ....[57]....
        /*04a4*/ 	.word	0x000030d0
        /*04a8*/ 	.word	0x000000ff
        /*04ac*/ 	.word	0x000000a0
        /*04b0*/ 	.short	0x0106
        /*04b2*/ 	.byte	0x07
	.zero		1


	//   ....[58]....
        /*04b4*/ 	.word	0x00003110
        /*04b8*/ 	.word	0x00000000
        /*04bc*/ 	.word	0x000000a0
        /*04c0*/ 	.short	0x010a
        /*04c2*/ 	.byte	0xff
	.zero		1


	//   ....[59]....
        /*04c4*/ 	.word	0x00003360
        /*04c8*/ 	.word	0x000000ff
        /*04cc*/ 	.word	0x00000008
        /*04d0*/ 	.short	0x010a
        /*04d2*/ 	.byte	0x05
	.zero		1


	//   ....[60]....
        /*04d4*/ 	.word	0x00003380
        /*04d8*/ 	.word	0x000000ff
        /*04dc*/ 	.word	0x00000008
        /*04e0*/ 	.short	0x010a
        /*04e2*/ 	.byte	0x05
	.zero		1


	//   ....[61]....
        /*04e4*/ 	.word	0x00003510
        /*04e8*/ 	.word	0x000000ff
        /*04ec*/ 	.word	0x00000008
        /*04f0*/ 	.short	0x010a
        /*04f2*/ 	.byte	0x05
	.zero		1


	//   ....[62]....
        /*04f4*/ 	.word	0x00003530
        /*04f8*/ 	.word	0x000000ff
        /*04fc*/ 	.word	0x00000008
        /*0500*/ 	.short	0x010a
        /*0502*/ 	.byte	0x05
	.zero		1


	//   ....[63]....
        /*0504*/ 	.word	0x000035f0
        /*0508*/ 	.word	0x000000ff
        /*050c*/ 	.word	0x00000000
        /*0510*/ 	.short	0x0101
        /*0512*/ 	.byte	0x04
	.zero		1


	//   ....[64]....
        /*0514*/ 	.word	0x000038f0
        /*0518*/ 	.word	0x00000000
        /*051c*/ 	.word	0x00000090
        /*0520*/ 	.short	0x010a
        /*0522*/ 	.byte	0xff
	.zero		1


	//   ....[65]....
        /*0524*/ 	.word	0x000039b0
        /*0528*/ 	.word	0x00000000
        /*052c*/ 	.word	0x00000000
        /*0530*/ 	.short	0x0101
        /*0532*/ 	.byte	0xff
	.zero		1


	//   ....[66]....
        /*0534*/ 	.word	0x00003a70
        /*0538*/ 	.word	0x000000ff
        /*053c*/ 	.word	0x00000000
        /*0540*/ 	.short	0x010a
        /*0542*/ 	.byte	0x04
	.zero		1


	//   ....[67]....
        /*0544*/ 	.word	0x00003a80
        /*0548*/ 	.word	0x000000ff
        /*054c*/ 	.word	0x000000d0
        /*0550*/ 	.short	0x010a
        /*0552*/ 	.byte	0x17
	.zero		1


	//   ....[68]....
        /*0554*/ 	.word	0x00003b30
        /*0558*/ 	.word	0x000000ff
        /*055c*/ 	.word	0x00000000
        /*0560*/ 	.short	0x010a
        /*0562*/ 	.byte	0x05
	.zero		1


	//   ....[69]....
        /*0564*/ 	.word	0x00003c70
        /*0568*/ 	.word	0x000000ff
        /*056c*/ 	.word	0x00000000
        /*0570*/ 	.short	0x010a
        /*0572*/ 	.byte	0x04
	.zero		1


	//   ....[70]....
        /*0574*/ 	.word	0x00003ec0
        /*0578*/ 	.word	0x000000ff
        /*057c*/ 	.word	0x00000000
        /*0580*/ 	.short	0x010a
        /*0582*/ 	.byte	0x04
	.zero		1


	//   ....[71]....
        /*0584*/ 	.word	0x00003f50
        /*0588*/ 	.word	0x000000ff
        /*058c*/ 	.word	0x00000000
        /*0590*/ 	.short	0x010a
        /*0592*/ 	.byte	0x05
	.zero		1


	//   ....[72]....
        /*0594*/ 	.word	0x00003fe0
        /*0598*/ 	.word	0x000000ff
        /*059c*/ 	.word	0x00000000
        /*05a0*/ 	.short	0x010a
        /*05a2*/ 	.byte	0x05
	.zero		1


	//   ....[73]....
        /*05a4*/ 	.word	0x00004080
        /*05a8*/ 	.word	0x00000000
        /*05ac*/ 	.word	0x00000000
        /*05b0*/ 	.short	0x010a
        /*05b2*/ 	.byte	0xff
	.zero		1


	//   ....[74]....
        /*05b4*/ 	.word	0x000040c0
        /*05b8*/ 	.word	0x00000000
        /*05bc*/ 	.word	0x00000000
        /*05c0*/ 	.short	0x010a
        /*05c2*/ 	.byte	0xff
	.zero		1


	//   ....[75]....
        /*05c4*/ 	.word	0x00004130
        /*05c8*/ 	.word	0x000000ff
        /*05cc*/ 	.word	0x00000000
        /*05d0*/ 	.short	0x0101
        /*05d2*/ 	.byte	0x04
	.zero		1


	//   ....[76]....
        /*05d4*/ 	.word	0x00004170
        /*05d8*/ 	.word	0x000000ff
        /*05dc*/ 	.word	0x00000110
        /*05e0*/ 	.short	0x010a
        /*05e2*/ 	.byte	0x11
	.zero		1


	//   ....[77]....
        /*05e4*/ 	.word	0x000041c0
        /*05e8*/ 	.word	0x000000ff
        /*05ec*/ 	.word	0x00000000
        /*05f0*/ 	.short	0x0101
        /*05f2*/ 	.byte	0x04
	.zero		1


	//   ....[78]....
        /*05f4*/ 	.word	0x000046a0
        /*05f8*/ 	.word	0x0000000c
        /*05fc*/ 	.word	0x00000090
        /*0600*/ 	.short	0x010a
        /*0602*/ 	.byte	0xff
	.zero		1


	//   ....[79]....
        /*0604*/ 	.word	0x00004810
        /*0608*/ 	.word	0x00000000
        /*060c*/ 	.word	0x00000000
        /*0610*/ 	.short	0x0101
        /*0612*/ 	.byte	0xff
	.zero		1


	//   ....[80]....
        /*0614*/ 	.word	0x00004ca0
        /*0618*/ 	.word	0x000000ff
        /*061c*/ 	.word	0x00000088
        /*0620*/ 	.short	0x010a
        /*0622*/ 	.byte	0x15
	.zero		1


	//   ....[81]....
        /*0624*/ 	.word	0x00004e20
        /*0628*/ 	.word	0x000000ff
        /*062c*/ 	.word	0x00000060
        /*0630*/ 	.short	0x010a
        /*0632*/ 	.byte	0x15
	.zero		1


	//   ....[82]....
        /*0634*/ 	.word	0x00004f90
        /*0638*/ 	.word	0x000000ff
        /*063c*/ 	.word	0x00000040
        /*0640*/ 	.short	0x010b
        /*0642*/ 	.byte	0x15
	.zero		1


	//   ....[83]....
        /*0644*/ 	.word	0x00004fa0
        /*0648*/ 	.word	0x000000ff
        /*064c*/ 	.word	0x00000000
        /*0650*/ 	.short	0x0101
        /*0652*/ 	.byte	0x28
	.zero		1


	//   ....[84]....
        /*0654*/ 	.word	0x00004fb0
        /*0658*/ 	.word	0x000000ff
        /*065c*/ 	.word	0x00000068
        /*0660*/ 	.short	0x010a
        /*0662*/ 	.byte	0x15
	.zero		1


	//   ....[85]....
        /*0664*/ 	.word	0x00005100
        /*0668*/ 	.word	0x000000ff
        /*066c*/ 	.word	0x00000048
        /*0670*/ 	.short	0x010b
        /*0672*/ 	.byte	0x15
	.zero		1


	//   ....[86]....
        /*0674*/ 	.word	0x00005110
        /*0678*/ 	.word	0x000000ff
        /*067c*/ 	.word	0x00000000
        /*0680*/ 	.short	0x0101
        /*0682*/ 	.byte	0x27
	.zero		1


	//   ....[87]....
        /*0684*/ 	.word	0x00005120
        /*0688*/ 	.word	0x000000ff
        /*068c*/ 	.word	0x00000070
        /*0690*/ 	.short	0x010a
        /*0692*/ 	.byte	0x15
	.zero		1


	//   ....[88]....
        /*0694*/ 	.word	0x00005260
        /*0698*/ 	.word	0x000000ff
        /*069c*/ 	.word	0x00000050
        /*06a0*/ 	.short	0x010b
        /*06a2*/ 	.byte	0x15
	.zero		1


	//   ....[89]....
        /*06a4*/ 	.word	0x00005270
        /*06a8*/ 	.word	0x000000ff
        /*06ac*/ 	.word	0x00000000
        /*06b0*/ 	.short	0x0101
        /*06b2*/ 	.byte	0x26
	.zero		1


	//   ....[90]....
        /*06b4*/ 	.word	0x00005280
        /*06b8*/ 	.word	0x000000ff
        /*06bc*/ 	.word	0x00000078
        /*06c0*/ 	.short	0x010a
        /*06c2*/ 	.byte	0x15
	.zero		1


	//   ....[91]....
        /*06c4*/ 	.word	0x00005480
        /*06c8*/ 	.word	0x000000ff
        /*06cc*/ 	.word	0x00000058
        /*06d0*/ 	.short	0x010b
        /*06d2*/ 	.byte	0x15
	.zero		1


	//   ....[92]....
        /*06d4*/ 	.word	0x00005490
        /*06d8*/ 	.word	0x000000ff
        /*06dc*/ 	.word	0x00000000
        /*06e0*/ 	.short	0x0101
        /*06e2*/ 	.byte	0x25
	.zero		1


	//   ....[93]....
        /*06e4*/ 	.word	0x000054c0
        /*06e8*/ 	.word	0x000000ff
        /*06ec*/ 	.word	0x00000060
        /*06f0*/ 	.short	0x010a
        /*06f2*/ 	.byte	0x15
	.zero		1


	//   ....[94]....
        /*06f4*/ 	.word	0x000054e0
        /*06f8*/ 	.word	0x000000ff
        /*06fc*/ 	.word	0x00000068
        /*0700*/ 	.short	0x010a
        /*0702*/ 	.byte	0x15
	.zero		1


	//   ....[95]....
        /*0704*/ 	.word	0x00005500
        /*0708*/ 	.word	0x000000ff
        /*070c*/ 	.word	0x00000070
        /*0710*/ 	.short	0x010a
        /*0712*/ 	.byte	0x15
	.zero		1


	//   ....[96]....
        /*0714*/ 	.word	0x00005540
        /*0718*/ 	.word	0x00000000
        /*071c*/ 	.word	0x00000078
        /*0720*/ 	.short	0x010a
        /*0722*/ 	.byte	0xff
	.zero		1


	//   ....[97]....
        /*0724*/ 	.word	0x00005850
        /*0728*/ 	.word	0x00000003
        /*072c*/ 	.word	0x00000090
        /*0730*/ 	.short	0x010a
        /*0732*/ 	.byte	0xff
	.zero		1


	//   ....[98]....
        /*0734*/ 	.word	0x000059d0
        /*0738*/ 	.word	0x00000000
        /*073c*/ 	.word	0x00000000
        /*0740*/ 	.short	0x0101
        /*0742*/ 	.byte	0xff
	.zero		1


	//   ....[99]....
        /*0744*/ 	.word	0x00006510
        /*0748*/ 	.word	0x000000ff
        /*074c*/ 	.word	0x00000040
        /*0750*/ 	.short	0x010a
        /*0752*/ 	.byte	0x2c
	.zero		1


	//   ....[100]....
        /*0754*/ 	.word	0x00006550
        /*0758*/ 	.word	0x00000062
        /*075c*/ 	.word	0x000000b0
        /*0760*/ 	.short	0x010a
        /*0762*/ 	.byte	0xff
	.zero		1


	//   ....[101]....
        /*0764*/ 	.word	0x00006640
        /*0768*/ 	.word	0x000000ff
        /*076c*/ 	.word	0x00000040
        /*0770*/ 	.short	0x010a
        /*0772*/ 	.byte	0x2c
	.zero		1


	//   ....[102]....
        /*0774*/ 	.word	0x00006730
        /*0778*/ 	.word	0x00000062
        /*077c*/ 	.word	0x000000b0
        /*0780*/ 	.short	0x010a
        /*0782*/ 	.byte	0xff
	.zero		1


	//   ....[103]....
        /*0784*/ 	.word	0x00007200
        /*0788*/ 	.word	0x00000000
        /*078c*/ 	.word	0x00000000
        /*0790*/ 	.short	0x0101
        /*0792*/ 	.byte	0xff
	.zero		1


	//   ....[104]....
        /*0794*/ 	.word	0x00007210
        /*0798*/ 	.word	0x00000003
        /*079c*/ 	.word	0x00000040
        /*07a0*/ 	.short	0x010a
        /*07a2*/ 	.byte	0xff
	.zero		1


	//   ....[105]....
        /*07a4*/ 	.word	0x000072f0
        /*07a8*/ 	.word	0x00000003
        /*07ac*/ 	.word	0x00000040
        /*07b0*/ 	.short	0x010a
        /*07b2*/ 	.byte	0xff
	.zero		1


	//   ....[106]....
        /*07b4*/ 	.word	0x00007e60
        /*07b8*/ 	.word	0x00000068
        /*07bc*/ 	.word	0x00000000
        /*07c0*/ 	.short	0x0101
        /*07c2*/ 	.byte	0xff
	.zero		1


	//   ....[107]....
        /*07c4*/ 	.word	0x00007e80
        /*07c8*/ 	.word	0x0000003e
        /*07cc*/ 	.word	0x00000040
        /*07d0*/ 	.short	0x010a
        /*07d2*/ 	.byte	0xff
	.zero		1


	//   ....[108]....
        /*07d4*/ 	.word	0x00007f50
        /*07d8*/ 	.word	0x0000003e
        /*07dc*/ 	.word	0x00000040
        /*07e0*/ 	.short	0x010a
        /*07e2*/ 	.byte	0xff
	.zero		1


	//   ....[109]....
        /*07e4*/ 	.word	0x00008ab0
        /*07e8*/ 	.word	0x0000003e
        /*07ec*/ 	.word	0x00000000
        /*07f0*/ 	.short	0x0101
        /*07f2*/ 	.byte	0xff
	.zero		1


	//   ....[110]....
        /*07f4*/ 	.word	0x00008ad0
        /*07f8*/ 	.word	0x0000003d
        /*07fc*/ 	.word	0x00000040
        /*0800*/ 	.short	0x010a
        /*0802*/ 	.byte	0xff
	.zero		1


	//   ....[111]....
        /*0804*/ 	.word	0x00008ba0
        /*0808*/ 	.word	0x0000003d
        /*080c*/ 	.word	0x00000040
        /*0810*/ 	.short	0x010a
        /*0812*/ 	.byte	0xff
	.zero		1


	//   ....[112]....
        /*0814*/ 	.word	0x00008e70
        /*0818*/ 	.word	0x00000062
        /*081c*/ 	.word	0x00000000
        /*0820*/ 	.short	0x0101
        /*0822*/ 	.byte	0xff
	.zero		1


	//   ....[113]....
        /*0824*/ 	.word	0x00009750
        /*0828*/ 	.word	0x00000002
        /*082c*/ 	.word	0x00000000
        /*0830*/ 	.short	0x0101
        /*0832*/ 	.byte	0xff
	.zero		1


	//   ....[114]....
        /*0834*/ 	.word	0x00009a00
        /*0838*/ 	.word	0x000000ff
        /*083c*/ 	.word	0x00000000
        /*0840*/ 	.short	0x0101
        /*0842*/ 	.byte	0x04
	.zero		1


	//   ....[115]....
        /*0844*/ 	.word	0x00009a20
        /*0848*/ 	.word	0x00000000
        /*084c*/ 	.word	0x00000100
        /*0850*/ 	.short	0x010a
        /*0852*/ 	.byte	0xff
	.zero		1


	//   ....[116]....
        /*0854*/ 	.word	0x00009a80
        /*0858*/ 	.word	0x00000000
        /*085c*/ 	.word	0x00000020
        /*0860*/ 	.short	0x010a
        /*0862*/ 	.byte	0xff
	.zero		1


	//   ....[117]....
        /*0864*/ 	.word	0x00009ae0
        /*0868*/ 	.word	0x00000000
        /*086c*/ 	.word	0x00000020
        /*0870*/ 	.short	0x010a
        /*0872*/ 	.byte	0xff
	.zero		1


	//   ....[118]....
        /*0874*/ 	.word	0x00009b30
        /*0878*/ 	.word	0x00000003
        /*087c*/ 	.word	0x00000090
        /*0880*/ 	.short	0x010a
        /*0882*/ 	.byte	0xff
	.zero		1


	//   ....[119]....
        /*0884*/ 	.word	0x00009b90
        /*0888*/ 	.word	0x00000000
        /*088c*/ 	.word	0x00000000
        /*0890*/ 	.short	0x010a
        /*0892*/ 	.byte	0xff
	.zero		1


	//   ....[120]....
        /*0894*/ 	.word	0x00009bf0
        /*0898*/ 	.word	0x00000000
        /*089c*/ 	.word	0x00000000
        /*08a0*/ 	.short	0x010a
        /*08a2*/ 	.byte	0xff
	.zero		1


	//   ....[121]....
        /*08a4*/ 	.word	0x00009c50
        /*08a8*/ 	.word	0x00000000
        /*08ac*/ 	.word	0x00000000
        /*08b0*/ 	.short	0x010a
        /*08b2*/ 	.byte	0xff
	.zero		1


	//   ....[122]....
        /*08b4*/ 	.word	0x00009ca0
        /*08b8*/ 	.word	0x00000000
        /*08bc*/ 	.word	0x000000f0
        /*08c0*/ 	.short	0x010a
        /*08c2*/ 	.byte	0xff
	.zero		1


	//   ....[123]....
        /*08c4*/ 	.word	0x00009d00
        /*08c8*/ 	.word	0x00000000
        /*08cc*/ 	.word	0x000000a0
        /*08d0*/ 	.short	0x010a
        /*08d2*/ 	.byte	0xff
	.zero		1


	//   ....[124]....
        /*08d4*/ 	.word	0x00009d50
        /*08d8*/ 	.word	0x00000000
        /*08dc*/ 	.word	0x00000090
        /*08e0*/ 	.short	0x010a
        /*08e2*/ 	.byte	0xff
	.zero		1


	//   ....[125]....
        /*08e4*/ 	.word	0x00009db0
        /*08e8*/ 	.word	0x00000000
        /*08ec*/ 	.word	0x000000a0
        /*08f0*/ 	.short	0x010a
        /*08f2*/ 	.byte	0xff
	.zero		1


	//   ....[126]....
        /*08f4*/ 	.word	0x00009e10
        /*08f8*/ 	.word	0x00000005
        /*08fc*/ 	.word	0x00000008
        /*0900*/ 	.short	0x010a
        /*0902*/ 	.byte	0xff
	.zero		1


	//   ....[127]....
        /*0904*/ 	.word	0x00009f00
        /*0908*/ 	.word	0x00000003
        /*090c*/ 	.word	0x00000008
        /*0910*/ 	.short	0x010a
        /*0912*/ 	.byte	0xff
	.zero		1


	//   ....[128]....
        /*0914*/ 	.word	0x00009f50
        /*0918*/ 	.word	0x00000000
        /*091c*/ 	.word	0x00000090
        /*0920*/ 	.short	0x010a
        /*0922*/ 	.byte	0xff
	.zero		1


	//   ....[129]....
        /*0924*/ 	.word	0x00009fb0
        /*0928*/ 	.word	0x00000000
        /*092c*/ 	.word	0x000000d0
        /*0930*/ 	.short	0x010a
        /*0932*/ 	.byte	0xff
	.zero		1


	//   ....[130]....
        /*0934*/ 	.word	0x0000a010
        /*0938*/ 	.word	0x00000000
        /*093c*/ 	.word	0x00000000
        /*0940*/ 	.short	0x010a
        /*0942*/ 	.byte	0xff
	.zero		1


	//   ....[131]....
        /*0944*/ 	.word	0x0000a070
        /*0948*/ 	.word	0x00000000
        /*094c*/ 	.word	0x00000000
        /*0950*/ 	.short	0x010a
        /*0952*/ 	.byte	0xff
	.zero		1


	//   ....[132]....
        /*0954*/ 	.word	0x0000a0d0
        /*0958*/ 	.word	0x00000000
        /*095c*/ 	.word	0x00000000
        /*0960*/ 	.short	0x010a
        /*0962*/ 	.byte	0xff
	.zero		1


	//   ....[133]....
        /*0964*/ 	.word	0x0000a130
        /*0968*/ 	.word	0x00000000
        /*096c*/ 	.word	0x00000000
        /*0970*/ 	.short	0x010a
        /*0972*/ 	.byte	0xff
	.zero		1


	//   ....[134]....
        /*0974*/ 	.word	0x0000a190
        /*0978*/ 	.word	0x00000000
        /*097c*/ 	.word	0x00000110
        /*0980*/ 	.short	0x010a
        /*0982*/ 	.byte	0xff
	.zero		1


	//   ....[135]....
        /*0984*/ 	.word	0x0000a1e0
        /*0988*/ 	.word	0x0000000c
        /*098c*/ 	.word	0x00000090
        /*0990*/ 	.short	0x010a
        /*0992*/ 	.byte	0xff
	.zero		1


	//   ....[136]....
        /*0994*/ 	.word	0x0000a240
        /*0998*/ 	.word	0x00000000
        /*099c*/ 	.word	0x00000088
        /*09a0*/ 	.short	0x010a
        /*09a2*/ 	.byte	0xff
	.zero		1


	//   ....[137]....
        /*09a4*/ 	.word	0x0000a2a0
        /*09a8*/ 	.word	0x00000000
        /*09ac*/ 	.word	0x00000060
        /*09b0*/ 	.short	0x010a
        /*09b2*/ 	.byte	0xff
	.zero		1


	//   ....[138]....
        /*09b4*/ 	.word	0x0000a300
        /*09b8*/ 	.word	0x00000000
        /*09bc*/ 	.word	0x00000068
        /*09c0*/ 	.short	0x010a
        /*09c2*/ 	.byte	0xff
	.zero		1


	//   ....[139]....
        /*09c4*/ 	.word	0x0000a360
        /*09c8*/ 	.word	0x00000000
        /*09cc*/ 	.word	0x00000070
        /*09d0*/ 	.short	0x010a
        /*09d2*/ 	.byte	0xff
	.zero		1


	//   ....[140]....
        /*09d4*/ 	.word	0x0000a3c0
        /*09d8*/ 	.word	0x00000000
        /*09dc*/ 	.word	0x00000078
        /*09e0*/ 	.short	0x010a
        /*09e2*/ 	.byte	0xff
	.zero		1


	//   ....[141]....
        /*09e4*/ 	.word	0x0000a420
        /*09e8*/ 	.word	0x00000000
        /*09ec*/ 	.word	0x00000060
        /*09f0*/ 	.short	0x010a
        /*09f2*/ 	.byte	0xff
	.zero		1


	//   ....[142]....
        /*09f4*/ 	.word	0x0000a480
        /*09f8*/ 	.word	0x00000000
        /*09fc*/ 	.word	0x00000068
        /*0a00*/ 	.short	0x010a
        /*0a02*/ 	.byte	0xff
	.zero		1


	//   ....[143]....
        /*0a04*/ 	.word	0x0000a4e0
        /*0a08*/ 	.word	0x00000000
        /*0a0c*/ 	.word	0x00000070
        /*0a10*/ 	.short	0x010a
        /*0a12*/ 	.byte	0xff
	.zero		1


	//   ....[144]....
        /*0a14*/ 	.word	0x0000a530
        /*0a18*/ 	.word	0x00000003
        /*0a1c*/ 	.word	0x00000090
        /*0a20*/ 	.short	0x010a
        /*0a22*/ 	.byte	0xff
	.zero		1


	//   ....[145]....
        /*0a24*/ 	.word	0x0000a590
        /*0a28*/ 	.word	0x00000000
        /*0a2c*/ 	.word	0x00000040
        /*0a30*/ 	.short	0x010a
        /*0a32*/ 	.byte	0xff
	.zero		1


	//   ....[146]....
        /*0a34*/ 	.word	0x0000a5e0
        /*0a38*/ 	.word	0x00000062
        /*0a3c*/ 	.word	0x000000b0
        /*0a40*/ 	.short	0x010a
        /*0a42*/ 	.byte	0xff
	.zero		1


	//   ....[147]....
        /*0a44*/ 	.word	0x0000a630
        /*0a48*/ 	.word	0x00000003
        /*0a4c*/ 	.word	0x00000040
        /*0a50*/ 	.short	0x010a
        /*0a52*/ 	.byte	0xff
	.zero		1


	//   ....[148]....
        /*0a54*/ 	.word	0x0000a680
        /*0a58*/ 	.word	0x0000003e
        /*0a5c*/ 	.word	0x00000040
        /*0a60*/ 	.short	0x010a
        /*0a62*/ 	.byte	0xff
	.zero		1


	//   ....[149]....
        /*0a64*/ 	.word	0x0000a6d0
        /*0a68*/ 	.word	0x0000003d
        /*0a6c*/ 	.word	0x00000040
        /*0a70*/ 	.short	0x010a
        /*0a72*/ 	.byte	0xff
	.zero		1


	//----- nvinfo : EIATTR_NUM_MBARRIERS
	.align		4
.L_47:
        /*0a74*/ 	.byte	0x03, 0x38
        /*0a76*/ 	.short	0x0023


	//----- nvinfo : EIATTR_EXIT_INSTR_OFFSETS
	.align		4
        /*0a78*/ 	.byte	0x04, 0x1c
        /*0a7a*/ 	.short	(.L_49 - .L_48)


	//   ....[0]....
.L_48:
        /*0a7c*/ 	.word	0x00002bd0


	//   ....[1]....
        /*0a80*/ 	.word	0x000030e0


	//   ....[2]....
        /*0a84*/ 	.word	0x00003140


	//   ....[3]....
        /*0a88*/ 	.word	0x000043f0


	//   ....[4]....
        /*0a8c*/ 	.word	0x00005570


	//   ....[5]....
        /*0a90*/ 	.word	0x000055b0


	//   ....[6]....
        /*0a94*/ 	.word	0x000098e0


	//   ....[7]....
        /*0a98*/ 	.word	0x00009960


	//   ....[8]....
        /*0a9c*/ 	.word	0x00009990


	//   ....[9]....
        /*0aa0*/ 	.word	0x00009a10


	//----- nvinfo : EIATTR_MAX_THREADS
	.align		4
.L_49:
        /*0aa4*/ 	.byte	0x04, 0x05
        /*0aa6*/ 	.short	(.L_51 - .L_50)
.L_50:
        /*0aa8*/ 	.word	0x00000100
        /*0aac*/ 	.word	0x00000001
        /*0ab0*/ 	.word	0x00000001


	//----- nvinfo : EIATTR_CRS_STACK_SIZE
	.align		4
.L_51:
        /*0ab4*/ 	.byte	0x04, 0x1e
        /*0ab6*/ 	.short	(.L_53 - .L_52)
.L_52:
        /*0ab8*/ 	.word	0x00000000


	//----- nvinfo : EIATTR_CBANK_PARAM_SIZE
	.align		4
.L_53:
        /*0abc*/ 	.byte	0x03, 0x19
        /*0abe*/ 	.short	0x0800


	//----- nvinfo : EIATTR_PARAM_CBANK
	.align		4
        /*0ac0*/ 	.byte	0x04, 0x0a
        /*0ac2*/ 	.short	(.L_55 - .L_54)
	.align		4
.L_54:
        /*0ac4*/ 	.word	index@(.nv.constant0._ZN7cutlass13device_kernelINS_4gemm6kernel13GemmUniversalIN4cute5tupleIJiiiiEEENS1_10collective13CollectiveMmaINS1_35MainloopSm100TmaUmmaWarpSpecializedILi4ELi2ELi4ENS5_IJNS4_1CILi2EEESB_NSA_ILi1EEEEEEEENS5_IJNSA_ILi256EEENSA_ILi128EEENSA_ILi32EEEEEENS_6half_tENS5_IJlSC_lEEESJ_SK_NS4_8TiledMMAINS4_8MMA_AtomIJNS4_26SM100_MMA_F16BF16_2x1SM_SSISJ_SJ_fLi256ELi128ELNS4_4UMMA5MajorE0ELSP_0ELNSO_7ScaleInE0ELSQ_0EEEEEENS4_6LayoutINS5_IJSC_SC_SC_EEENS5_IJNSA_ILi0EEESV_SV_EEEEENS5_IJNS4_10UnderscoreESY_SY_EEEEENS4_28SM100_TMA_2SM_LOAD_MULTICASTENS4_14ComposedLayoutINS4_7SwizzleILi2ELi4ELi3EEENS4_18smem_ptr_flag_bitsILi16EEENST_INS5_IJNSA_ILi8EEESH_EEENS5_IJSH_SC_EEEEEEEvNS4_8identityENS4_18SM100_TMA_2SM_LOADES1B_vS1C_EENS_8epilogue10collective18CollectiveEpilogueINS1F_23Sm100TmaWarpSpecializedILi4ELi2ELi32ELb1ELb0EEEJNS5_IJSG_SG_SH_EEENS5_IJNST_ISG_SC_EENST_ISH_SC_EEEEESJ_SK_SJ_SK_NS1F_6fusion15FusionCallbacksIS1J_NS1O_17LinearCombinationISJ_fSJ_fLNS_15FloatRoundStyleE2EEES1K_S1N_JEEENS4_5SM1004TMEM4LOAD26SM100_TMEM_LOAD_32dp32b32xENS4_13SM90_TMA_LOADES1B_NS4_39AutoVectorizingCopyWithAssumedAlignmentILi128EEENS4_14SM90_TMA_STOREES1B_S20_S20_EEEvvEEEEvNT_6ParamsE)
        /*0ac8*/ 	.short	0x0380
        /*0aca*/ 	.short	0x0800


	//----- nvinfo : EIATTR_SW_WAR
	.align		4
.L_55:
        /*0acc*/ 	.byte	0x04, 0x36
        /*0ace*/ 	.short	(.L_57 - .L_56)
.L_56:
        /*0ad0*/ 	.word	0x00000008
.L_57:


//--------------------- .nv.callgraph             --------------------------
	.section	.nv.callgraph,"",@"SHT_CUDA_CALLGRAPH"
	.align	4
	.sectionentsize	8
	.align		4
        /*0000*/ 	.word	0x00000000
	.align		4
        /*0004*/ 	.word	0xffffffff
	.align		4
        /*0008*/ 	.word	index@(_ZN7cutlass13device_kernelINS_4gemm6kernel13GemmUniversalIN4cute5tupleIJiiiiEEENS1_10collective13CollectiveMmaINS1_35MainloopSm100TmaUmmaWarpSpecializedILi4ELi2ELi4ENS5_IJNS4_1CILi2EEESB_NSA_ILi1EEEEEEEENS5_IJNSA_ILi256EEENSA_ILi128EEENSA_ILi32EEEEEENS_6half_tENS5_IJlSC_lEEESJ_SK_NS4_8TiledMMAINS4_8MMA_AtomIJNS4_26SM100_MMA_F16BF16_2x1SM_SSISJ_SJ_fLi256ELi128ELNS4_4UMMA5MajorE0ELSP_0ELNSO_7ScaleInE0ELSQ_0EEEEEENS4_6LayoutINS5_IJSC_SC_SC_EEENS5_IJNSA_ILi0EEESV_SV_EEEEENS5_IJNS4_10UnderscoreESY_SY_EEEEENS4_28SM100_TMA_2SM_LOAD_MULTICASTENS4_14ComposedLayoutINS4_7SwizzleILi2ELi4ELi3EEENS4_18smem_ptr_flag_bitsILi16EEENST_INS5_IJNSA_ILi8EEESH_EEENS5_IJSH_SC_EEEEEEEvNS4_8identityENS4_18SM100_TMA_2SM_LOADES1B_vS1C_EENS_8epilogue10collective18CollectiveEpilogueINS1F_23Sm100TmaWarpSpecializedILi4ELi2ELi32ELb1ELb0EEEJNS5_IJSG_SG_SH_EEENS5_IJNST_ISG_SC_EENST_ISH_SC_EEEEESJ_SK_SJ_SK_NS1F_6fusion15FusionCallbacksIS1J_NS1O_17LinearCombinationISJ_fSJ_fLNS_15FloatRoundStyleE2EEES1K_S1N_JEEENS4_5SM1004TMEM4LOAD26SM100_TMEM_LOAD_32dp32b32xENS4_13SM90_TMA_LOADES1B_NS4_39AutoVectorizingCopyWithAssumedAlignmentILi128EEENS4_14SM90_TMA_STOREES1B_S20_S20_EEEvvEEEEvNT_6ParamsE)
	.align		4
        /*000c*/ 	.word	index@(__assertfail)
	.align		4
        /*0010*/ 	.word	0x00000000
	.align		4
        /*0014*/ 	.word	0xfffffffe
	.align		4
        /*0018*/ 	.word	0x00000000
	.align		4
        /*001c*/ 	.word	0xfffffffd
	.align		4
        /*0020*/ 	.word	0x00000000
	.align		4
        /*0024*/ 	.word	0xfffffffc


//--------------------- .nv.constant4             --------------------------
	.section	.nv.constant4,"a",@progbits
	.align	8
	.align		8
.nv.constant4:
        /*0000*/ 	.dword	__assertfail
	.align		8
        /*0008*/ 	.dword	__unnamed_1
	.align		8
        /*0010*/ 	.dword	__unnamed_2
	.align		8
        /*0018*/ 	.dword	_ZN39_INTERNAL_9981effb_4_k_cu_88b9f5af_68894cuda3std3__45__cpo5beginE
	.align		8
        /*0020*/ 	.dword	_ZN39_INTERNAL_9981effb_4_k_cu_88b9f5af_68894cuda3std3__45__cpo3endE
	.align		8
        /*0028*/ 	.dword	_ZN39_INTERNAL_9981effb_4_k_cu_88b9f5af_68894cuda3std3__45__cpo6cbeginE
	.align		8
        /*0030*/ 	.dword	_ZN39_INTERNAL_9981effb_4_k_cu_88b9f5af_68894cuda3std3__45__cpo4cendE
	.align		8
        /*0038*/ 	.dword	_ZN39_INTERNAL_9981effb_4_k_cu_88b9f5af_68894cuda3std3__441_GLOBAL__N__9981effb_4_k_cu_88b9f5af_68896ignoreE
	.align		8
        /*0040*/ 	.dword	_ZN39_INTERNAL_9981effb_4_k_cu_88b9f5af_68894cuda3std3__419piecewise_constructE
	.align		8
        /*0048*/ 	.dword	_ZN39_INTERNAL_9981effb_4_k_cu_88b9f5af_68894cuda3std3__48in_placeE
	.align		8
        /*0050*/ 	.dword	_ZN39_INTERNAL_9981effb_4_k_cu_88b9f5af_68894cuda3std6ranges3__45__cpo4swapE
	.align		8
        /*0058*/ 	.dword	_ZN39_INTERNAL_9981effb_4_k_cu_88b9f5af_68894cuda3std6ranges3__45__cpo9iter_moveE
	.align		8
        /*0060*/ 	.dword	_ZN39_INTERNAL_9981effb_4_k_cu_88b9f5af_68894cute7productE
	.align		8
        /*0068*/ 	.dword	_ZN39_INTERNAL_9981effb_4_k_cu_88b9f5af_68894cute1_E
	.align		8
        /*0070*/ 	.dword	$str$25
	.align		8
        /*0078*/ 	.dword	$str$26
	.align		8
        /*0080*/ 	.dword	$str$27
	.align		8
        /*0088*/ 	.dword	$str$28


//--------------------- .text._ZN7cutlass13device_kernelINS_4gemm6kernel13GemmUniversalIN4cute5tupleIJiiiiEEENS1_10collective13CollectiveMmaINS1_35MainloopSm100TmaUmmaWarpSpecializedILi4ELi2ELi4ENS5_IJNS4_1CILi2EEESB_NSA_ILi1EEEEEEEENS5_IJNSA_ILi256EEENSA_ILi128EEENSA_ILi32EEEEEENS_6half_tENS5_IJlSC_lEEESJ_SK_NS4_8TiledMMAINS4_8MMA_AtomIJNS4_26SM100_MMA_F16BF16_2x1SM_SSISJ_SJ_fLi256ELi128ELNS4_4UMMA5MajorE0ELSP_0ELNSO_7ScaleInE0ELSQ_0EEEEEENS4_6LayoutINS5_IJSC_SC_SC_EEENS5_IJNSA_ILi0EEESV_SV_EEEEENS5_IJNS4_10UnderscoreESY_SY_EEEEENS4_28SM100_TMA_2SM_LOAD_MULTICASTENS4_14ComposedLayoutINS4_7SwizzleILi2ELi4ELi3EEENS4_18smem_ptr_flag_bitsILi16EEENST_INS5_IJNSA_ILi8EEESH_EEENS5_IJSH_SC_EEEEEEEvNS4_8identityENS4_18SM100_TMA_2SM_LOADES1B_vS1C_EENS_8epilogue10collective18CollectiveEpilogueINS1F_23Sm100TmaWarpSpecializedILi4ELi2ELi32ELb1ELb0EEEJNS5_IJSG_SG_SH_EEENS5_IJNST_ISG_SC_EENST_ISH_SC_EEEEESJ_SK_SJ_SK_NS1F_6fusion15FusionCallbacksIS1J_NS1O_17LinearCombinationISJ_fSJ_fLNS_15FloatRoundStyleE2EEES1K_S1N_JEEENS4_5SM1004TMEM4LOAD26SM100_TMEM_LOAD_32dp32b32xENS4_13SM90_TMA_LOADES1B_NS4_39AutoVectorizingCopyWithAssumedAlignmentILi128EEENS4_14SM90_TMA_STOREES1B_S20_S20_EEEvvEEEEvNT_6ParamsE --------------------------
	.section	.text._ZN7cutlass13device_kernelINS_4gemm6kernel13GemmUniversalIN4cute5tupleIJiiiiEEENS1_10collective13CollectiveMmaINS1_35MainloopSm100TmaUmmaWarpSpecializedILi4ELi2ELi4ENS5_IJNS4_1CILi2EEESB_NSA_ILi1EEEEEEEENS5_IJNSA_ILi256EEENSA_ILi128EEENSA_ILi32EEEEEENS_6half_tENS5_IJlSC_lEEESJ_SK_NS4_8TiledMMAINS4_8MMA_AtomIJNS4_26SM100_MMA_F16BF16_2x1SM_SSISJ_SJ_fLi256ELi128ELNS4_4UMMA5MajorE0ELSP_0ELNSO_7ScaleInE0ELSQ_0EEEEEENS4_6LayoutINS5_IJSC_SC_SC_EEENS5_IJNSA_ILi0EEESV_SV_EEEEENS5_IJNS4_10UnderscoreESY_SY_EEEEENS4_28SM100_TMA_2SM_LOAD_MULTICASTENS4_14ComposedLayoutINS4_7SwizzleILi2ELi4ELi3EEENS4_18smem_ptr_flag_bitsILi16EEENST_INS5_IJNSA_ILi8EEESH_EEENS5_IJSH_SC_EEEEEEEvNS4_8identityENS4_18SM100_TMA_2SM_LOADES1B_vS1C_EENS_8epilogue10collective18CollectiveEpilogueINS1F_23Sm100TmaWarpSpecializedILi4ELi2ELi32ELb1ELb0EEEJNS5_IJSG_SG_SH_EEENS5_IJNST_ISG_SC_EENST_ISH_SC_EEEEESJ_SK_SJ_SK_NS1F_6fusion15FusionCallbacksIS1J_NS1O_17LinearCombinationISJ_fSJ_fLNS_15FloatRoundStyleE2EEES1K_S1N_JEEENS4_5SM1004TMEM4LOAD26SM100_TMEM_LOAD_32dp32b32xENS4_13SM90_TMA_LOADES1B_NS4_39AutoVectorizingCopyWithAssumedAlignmentILi128EEENS4_14SM90_TMA_STOREES1B_S20_S20_EEEvvEEEEvNT_6ParamsE,"ax",@progbits
	.align	128
.text._ZN7cutlass13device_kernelINS_4gemm6kernel13GemmUniversalIN4cute5tupleIJiiiiEEENS1_10collective13CollectiveMmaINS1_35MainloopSm100TmaUmmaWarpSpecializedILi4ELi2ELi4ENS5_IJNS4_1CILi2EEESB_NSA_ILi1EEEEEEEENS5_IJNSA_ILi256EEENSA_ILi128EEENSA_ILi32EEEEEENS_6half_tENS5_IJlSC_lEEESJ_SK_NS4_8TiledMMAINS4_8MMA_AtomIJNS4_26SM100_MMA_F16BF16_2x1SM_SSISJ_SJ_fLi256ELi128ELNS4_4UMMA5MajorE0ELSP_0ELNSO_7ScaleInE0ELSQ_0EEEEEENS4_6LayoutINS5_IJSC_SC_SC_EEENS5_IJNSA_ILi0EEESV_SV_EEEEENS5_IJNS4_10UnderscoreESY_SY_EEEEENS4_28SM100_TMA_2SM_LOAD_MULTICASTENS4_14ComposedLayoutINS4_7SwizzleILi2ELi4ELi3EEENS4_18smem_ptr_flag_bitsILi16EEENST_INS5_IJNSA_ILi8EEESH_EEENS5_IJSH_SC_EEEEEEEvNS4_8identityENS4_18SM100_TMA_2SM_LOADES1B_vS1C_EENS_8epilogue10collective18CollectiveEpilogueINS1F_23Sm100TmaWarpSpecializedILi4ELi2ELi32ELb1ELb0EEEJNS5_IJSG_SG_SH_EEENS5_IJNST_ISG_SC_EENST_ISH_SC_EEEEESJ_SK_SJ_SK_NS1F_6fusion15FusionCallbacksIS1J_NS1O_17LinearCombinationISJ_fSJ_fLNS_15FloatRoundStyleE2EEES1K_S1N_JEEENS4_5SM1004TMEM4LOAD26SM100_TMEM_LOAD_32dp32b32xENS4_13SM90_TMA_LOADES1B_NS4_39AutoVectorizingCopyWithAssumedAlignmentILi128EEENS4_14SM90_TMA_STOREES1B_S20_S20_EEEvvEEEEvNT_6ParamsE:
        .type           _ZN7cutlass13device_kernelINS_4gemm6kernel13GemmUniversalIN4cute5tupleIJiiiiEEENS1_10collective13CollectiveMmaINS1_35MainloopSm100TmaUmmaWarpSpecializedILi4ELi2ELi4ENS5_IJNS4_1CILi2EEESB_NSA_ILi1EEEEEEEENS5_IJNSA_ILi256EEENSA_ILi128EEENSA_ILi32EEEEEENS_6half_tENS5_IJlSC_lEEESJ_SK_NS4_8TiledMMAINS4_8MMA_AtomIJNS4_26SM100_MMA_F16BF16_2x1SM_SSISJ_SJ_fLi256ELi128ELNS4_4UMMA5MajorE0ELSP_0ELNSO_7ScaleInE0ELSQ_0EEEEEENS4_6LayoutINS5_IJSC_SC_SC_EEENS5_IJNSA_ILi0EEESV_SV_EEEEENS5_IJNS4_10UnderscoreESY_SY_EEEEENS4_28SM100_TMA_2SM_LOAD_MULTICASTENS4_14ComposedLayoutINS4_7SwizzleILi2ELi4ELi3EEENS4_18smem_ptr_flag_bitsILi16EEENST_INS5_IJNSA_ILi8EEESH_EEENS5_IJSH_SC_EEEEEEEvNS4_8identityENS4_18SM100_TMA_2SM_LOADES1B_vS1C_EENS_8epilogue10collective18CollectiveEpilogueINS1F_23Sm100TmaWarpSpecializedILi4ELi2ELi32ELb1ELb0EEEJNS5_IJSG_SG_SH_EEENS5_IJNST_ISG_SC_EENST_ISH_SC_EEEEESJ_SK_SJ_SK_NS1F_6fusion15FusionCallbacksIS1J_NS1O_17LinearCombinationISJ_fSJ_fLNS_15FloatRoundStyleE2EEES1K_S1N_JEEENS4_5SM1004TMEM4LOAD26SM100_TMEM_LOAD_32dp32b32xENS4_13SM90_TMA_LOADES1B_NS4_39AutoVectorizingCopyWithAssumedAlignmentILi128EEENS4_14SM90_TMA_STOREES1B_S20_S20_EEEvvEEEEvNT_6ParamsE,@function
        .size           _ZN7cutlass13device_kernelINS_4gemm6kernel13GemmUniversalIN4cute5tupleIJiiiiEEENS1_10collective13CollectiveMmaINS1_35MainloopSm100TmaUmmaWarpSpecializedILi4ELi2ELi4ENS5_IJNS4_1CILi2EEESB_NSA_ILi1EEEEEEEENS5_IJNSA_ILi256EEENSA_ILi128EEENSA_ILi32EEEEEENS_6half_tENS5_IJlSC_lEEESJ_SK_NS4_8TiledMMAINS4_8MMA_AtomIJNS4_26SM100_MMA_F16BF16_2x1SM_SSISJ_SJ_fLi256ELi128ELNS4_4UMMA5MajorE0ELSP_0ELNSO_7ScaleInE0ELSQ_0EEEEEENS4_6LayoutINS5_IJSC_SC_SC_EEENS5_IJNSA_ILi0EEESV_SV_EEEEENS5_IJNS4_10UnderscoreESY_SY_EEEEENS4_28SM100_TMA_2SM_LOAD_MULTICASTENS4_14ComposedLayoutINS4_7SwizzleILi2ELi4ELi3EEENS4_18smem_ptr_flag_bitsILi16EEENST_INS5_IJNSA_ILi8EEESH_EEENS5_IJSH_SC_EEEEEEEvNS4_8identityENS4_18SM100_TMA_2SM_LOADES1B_vS1C_EENS_8epilogue10collective18CollectiveEpilogueINS1F_23Sm100TmaWarpSpecializedILi4ELi2ELi32ELb1ELb0EEEJNS5_IJSG_SG_SH_EEENS5_IJNST_ISG_SC_EENST_ISH_SC_EEEEESJ_SK_SJ_SK_NS1F_6fusion15FusionCallbacksIS1J_NS1O_17LinearCombinationISJ_fSJ_fLNS_15FloatRoundStyleE2EEES1K_S1N_JEEENS4_5SM1004TMEM4LOAD26SM100_TMEM_LOAD_32dp32b32xENS4_13SM90_TMA_LOADES1B_NS4_39AutoVectorizingCopyWithAssumedAlignmentILi128EEENS4_14SM90_TMA_STOREES1B_S20_S20_EEEvvEEEEvNT_6ParamsE,(.L_x_197 - _ZN7cutlass13device_kernelINS_4gemm6kernel13GemmUniversalIN4cute5tupleIJiiiiEEENS1_10collective13CollectiveMmaINS1_35MainloopSm100TmaUmmaWarpSpecializedILi4ELi2ELi4ENS5_IJNS4_1CILi2EEESB_NSA_ILi1EEEEEEEENS5_IJNSA_ILi256EEENSA_ILi128EEENSA_ILi32EEEEEENS_6half_tENS5_IJlSC_lEEESJ_SK_NS4_8TiledMMAINS4_8MMA_AtomIJNS4_26SM100_MMA_F16BF16_2x1SM_SSISJ_SJ_fLi256ELi128ELNS4_4UMMA5MajorE0ELSP_0ELNSO_7ScaleInE0ELSQ_0EEEEEENS4_6LayoutINS5_IJSC_SC_SC_EEENS5_IJNSA_ILi0EEESV_SV_EEEEENS5_IJNS4_10UnderscoreESY_SY_EEEEENS4_28SM100_TMA_2SM_LOAD_MULTICASTENS4_14ComposedLayoutINS4_7SwizzleILi2ELi4ELi3EEENS4_18smem_ptr_flag_bitsILi16EEENST_INS5_IJNSA_ILi8EEESH_EEENS5_IJSH_SC_EEEEEEEvNS4_8identityENS4_18SM100_TMA_2SM_LOADES1B_vS1C_EENS_8epilogue10collective18CollectiveEpilogueINS1F_23Sm100TmaWarpSpecializedILi4ELi2ELi32ELb1ELb0EEEJNS5_IJSG_SG_SH_EEENS5_IJNST_ISG_SC_EENST_ISH_SC_EEEEESJ_SK_SJ_SK_NS1F_6fusion15FusionCallbacksIS1J_NS1O_17LinearCombinationISJ_fSJ_fLNS_15FloatRoundStyleE2EEES1K_S1N_JEEENS4_5SM1004TMEM4LOAD26SM100_TMEM_LOAD_32dp32b32xENS4_13SM90_TMA_LOADES1B_NS4_39AutoVectorizingCopyWithAssumedAlignmentILi128EEENS4_14SM90_TMA_STOREES1B_S20_S20_EEEvvEEEEvNT_6ParamsE)
        .other          _ZN7cutlass13device_kernelINS_4gemm6kernel13GemmUniversalIN4cute5tupleIJiiiiEEENS1_10collective13CollectiveMmaINS1_35MainloopSm100TmaUmmaWarpSpecializedILi4ELi2ELi4ENS5_IJNS4_1CILi2EEESB_NSA_ILi1EEEEEEEENS5_IJNSA_ILi256EEENSA_ILi128EEENSA_ILi32EEEEEENS_6half_tENS5_IJlSC_lEEESJ_SK_NS4_8TiledMMAINS4_8MMA_AtomIJNS4_26SM100_MMA_F16BF16_2x1SM_SSISJ_SJ_fLi256ELi128ELNS4_4UMMA5MajorE0ELSP_0ELNSO_7ScaleInE0ELSQ_0EEEEEENS4_6LayoutINS5_IJSC_SC_SC_EEENS5_IJNSA_ILi0EEESV_SV_EEEEENS5_IJNS4_10UnderscoreESY_SY_EEEEENS4_28SM100_TMA_2SM_LOAD_MULTICASTENS4_14ComposedLayoutINS4_7SwizzleILi2ELi4ELi3EEENS4_18smem_ptr_flag_bitsILi16EEENST_INS5_IJNSA_ILi8EEESH_EEENS5_IJSH_SC_EEEEEEEvNS4_8identityENS4_18SM100_TMA_2SM_LOADES1B_vS1C_EENS_8epilogue10collective18CollectiveEpilogueINS1F_23Sm100TmaWarpSpecializedILi4ELi2ELi32ELb1ELb0EEEJNS5_IJSG_SG_SH_EEENS5_IJNST_ISG_SC_EENST_ISH_SC_EEEEESJ_SK_SJ_SK_NS1F_6fusion15FusionCallbacksIS1J_NS1O_17LinearCombinationISJ_fSJ_fLNS_15FloatRoundStyleE2EEES1K_S1N_JEEENS4_5SM1004TMEM4LOAD26SM100_TMEM_LOAD_32dp32b32xENS4_13SM90_TMA_LOADES1B_NS4_39AutoVectorizingCopyWithAssumedAlignmentILi128EEENS4_14SM90_TMA_STOREES1B_S20_S20_EEEvvEEEEvNT_6ParamsE,@"STO_CUDA_ENTRY STV_DEFAULT"
_ZN7cutlass13device_kernelINS_4gemm6kernel13GemmUniversalIN4cute5tupleIJiiiiEEENS1_10collective13CollectiveMmaINS1_35MainloopSm100TmaUmmaWarpSpecializedILi4ELi2ELi4ENS5_IJNS4_1CILi2EEESB_NSA_ILi1EEEEEEEENS5_IJNSA_ILi256EEENSA_ILi128EEENSA_ILi32EEEEEENS_6half_tENS5_IJlSC_lEEESJ_SK_NS4_8TiledMMAINS4_8MMA_AtomIJNS4_26SM100_MMA_F16BF16_2x1SM_SSISJ_SJ_fLi256ELi128ELNS4_4UMMA5MajorE0ELSP_0ELNSO_7ScaleInE0ELSQ_0EEEEEENS4_6LayoutINS5_IJSC_SC_SC_EEENS5_IJNSA_ILi0EEESV_SV_EEEEENS5_IJNS4_10UnderscoreESY_SY_EEEEENS4_28SM100_TMA_2SM_LOAD_MULTICASTENS4_14ComposedLayoutINS4_7SwizzleILi2ELi4ELi3EEENS4_18smem_ptr_flag_bitsILi16EEENST_INS5_IJNSA_ILi8EEESH_EEENS5_IJSH_SC_EEEEEEEvNS4_8identityENS4_18SM100_TMA_2SM_LOADES1B_vS1C_EENS_8epilogue10collective18CollectiveEpilogueINS1F_23Sm100TmaWarpSpecializedILi4ELi2ELi32ELb1ELb0EEEJNS5_IJSG_SG_SH_EEENS5_IJNST_ISG_SC_EENST_ISH_SC_EEEEESJ_SK_SJ_SK_NS1F_6fusion15FusionCallbacksIS1J_NS1O_17LinearCombinationISJ_fSJ_fLNS_15FloatRoundStyleE2EEES1K_S1N_JEEENS4_5SM1004TMEM4LOAD26SM100_TMEM_LOAD_32dp32b32xENS4_13SM90_TMA_LOADES1B_NS4_39AutoVectorizingCopyWithAssumedAlignmentILi128EEENS4_14SM90_TMA_STOREES1B_S20_S20_EEEvvEEEEvNT_6ParamsE:
[----:B------:R-:W1:Y:S01]  /*0000*/  LDC R1, c[0x0][0x37c] ;  /* 0x0000df00ff017b82 */ /* 0x000e620000000800 */
[----:B------:R-:W2:Y:S01]  /*0010*/  S2R R95, SR_TID.X ;  /* 0x00000000005f7919 */ /* 0x000ea20000002100 */
[----:B------:R-:W3:Y:S06]  /*0020*/  LDCU.64 UR8, c[0x0][0x890] ;  /* 0x00011200ff0877ac */ /* 0x000eec0008000a00 */
[----:B------:R-:W4:Y:S01]  /*0030*/  S2UR UR4, SR_CgaCtaId ;  /* 0x00000000000479c3 */ /* 0x000f220000008800 */
[----:B------:R-:W-:Y:S02]  /*0040*/  PRMT R80, RZ, 0x7610, R80 ;  /* 0x00007610ff507816 */ /* 0x000fe40000000050 */
[----:B------:R-:W-:Y:S01]  /*0050*/  ELECT P1, URZ, PT ;  /* 0x0000000000ff782f */ /* 0x000fe20003820000 */
[----:B---3--:R-:W-:-:S04]  /*0060*/  UISETP.NE.U32.AND UP0, UPT, UR8, URZ, UPT ;  /* 0x000000ff0800728c */ /* 0x008fc8000bf05070 */
[----:B------:R-:W-:Y:S02]  /*0070*/  UISETP.NE.AND.EX UP0, UPT, UR9, URZ, UPT, UP0 ;  /* 0x000000ff0900728c */ /* 0x000fe4000bf05300 */
[----:B----4-:R-:W-:Y:S02]  /*0080*/  ULOP3.LUT UR33, UR4, 0x1, URZ, 0xc0, !UPT ;  /* 0x0000000104217892 */ /* 0x010fe4000f8ec0ff */
[----:B------:R-:W-:Y:S01]  /*0090*/  ULOP3.LUT UR34, UR4, 0x1, URZ, 0x3c, !UPT ;  /* 0x0000000104227892 */ /* 0x000fe2000f8e3cff */
[----:B--2---:R-:W-:-:S05]  /*00a0*/  SHF.R.U32.HI R81, RZ, 0x5, R95 ;  /* 0x00000005ff517819 */ /* 0x004fca000001165f */
[----:B------:R-:W2:Y:S02]  /*00b0*/  SHFL.IDX PT, R0, R81, RZ, 0x1f ;  /* 0x00001fff51007589 */ /* 0x000ea400000e0000 */
[----:B--2---:R-:W-:Y:S01]  /*00c0*/  R2UR UR13, R0 ;  /* 0x00000000000d72ca */ /* 0x004fe200000e0000 */
[----:B-1----:R-:W-:-:S14]  /*00d0*/  BRA.U UP0, `(.L_x_0) ;  /* 0x0000000100307547 */ /* 0x002fdc000b800000 */
[----:B------:R-:W1:Y:S02]  /*00e0*/  LDCU.64 UR4, c[0x0][0x888] ;  /* 0x00011100ff0477ac */ /* 0x000e640008000a00 */
[----:B-1----:R-:W-:-:S04]  /*00f0*/  UISETP.NE.U32.AND UP0, UPT, UR4, URZ, UPT ;  /* 0x000000ff0400728c */ /* 0x002fc8000bf05070 */
[----:B------:R-:W-:-:S09]  /*0100*/  UISETP.NE.AND.EX UP0, UPT, UR5, URZ, UPT, UP0 ;  /* 0x000000ff0500728c */ /* 0x000fd2000bf05300 */
[----:B------:R-:W-:Y:S05]  /*0110*/  BRA.U !UP0, `(.L_x_1) ;  /* 0x0000000108147547 */ /* 0x000fea000b800000 */
[----:B------:R-:W1:Y:S01]  /*0120*/  LDC.64 R2, c[0x0][0x888] ;  /* 0x00022200ff027b82 */ /* 0x000e620000000a00 */
[----:B------:R-:W1:Y:S02]  /*0130*/  LDCU.64 UR4, c[0x0][0x358] ;  /* 0x00006b00ff0477ac */ /* 0x000e640008000a00 */
[----:B-1----:R1:W5:Y:S01]  /*0140*/  LDG.E R41, desc[UR4][R2.64] ;  /* 0x0000000402297981 */ /* 0x002362000c1e1900 */
[----:B------:R-:W-:Y:S01]  /*0150*/  HFMA2 R80, -RZ, RZ, 0, 5.9604644775390625e-08 ;  /* 0x00000001ff507431 */ /* 0x000fe200000001ff */
[----:B------:R-:W-:Y:S05]  /*0160*/  BRA `(.L_x_0) ;  /* 0x00000000000c7947 */ /* 0x000fea0003800000 */
.L_x_1:
[----:B------:R-:W1:Y:S01]  /*0170*/  LDCU UR4, c[0x0][0x880] ;  /* 0x00011000ff0477ac */ /* 0x000e620008000800 */
[----:B------:R-:W-:Y:S01]  /*0180*/  HFMA2 R80, -RZ, RZ, 0, 5.9604644775390625e-08 ;  /* 0x00000001ff507431 */ /* 0x000fe200000001ff */
[----:B-1----:R-:W-:-:S07]  /*0190*/  MOV R41, UR4 ;  /* 0x0000000400297c02 */ /* 0x002fce0008000f00 */
.L_x_0:
[----:B------:R-:W2:Y:S02]  /*01a0*/  LDCU.64 UR4, c[0x0][0x8b0] ;  /* 0x00011600ff0477ac */ /* 0x000ea40008000a00 */
[----:B--2---:R-:W-:-:S04]  /*01b0*/  UISETP.NE.U32.AND UP0, UPT, UR4, URZ, UPT ;  /* 0x000000ff0400728c */ /* 0x004fc8000bf05070 */
[----:B------:R-:W-:-:S09]  /*01c0*/  UISETP.NE.AND.EX UP0, UPT, UR5, URZ, UPT, UP0 ;  /* 0x000000ff0500728c */ /* 0x000fd2000bf05300 */
[----:B------:R-:W-:Y:S05]  /*01d0*/  BRA.U UP0, `(.L_x_2) ;  /* 0x0000000100287547 */ /* 0x000fea000b800000 */
[----:B------:R-:W2:Y:S02]  /*01e0*/  LDCU.64 UR4, c[0x0][0x8a8] ;  /* 0x00011500ff0477ac */ /* 0x000ea40008000a00 */
[----:B--2---:R-:W-:-:S04]  /*01f0*/  UISETP.NE.U32.AND UP0, UPT, UR4, URZ, UPT ;  /* 0x000000ff0400728c */ /* 0x004fc8000bf05070 */
[----:B------:R-:W-:-:S09]  /*0200*/  UISETP.NE.AND.EX UP0, UPT, UR5, URZ, UPT, UP0 ;  /* 0x000000ff0500728c */ /* 0x000fd2000bf05300 */
[----:B------:R-:W-:Y:S05]  /*0210*/  BRA.U !UP0, `(.L_x_3) ;  /* 0x0000000108107547 */ /* 0x000fea000b800000 */
[----:B------:R-:W2:Y:S01]  /*0220*/  LDC.64 R38, c[0x0][0x8a8] ;  /* 0x00022a00ff267b82 */ /* 0x000ea20000000a00 */
[----:B------:R-:W2:Y:S02]  /*0230*/  LDCU.64 UR4, c[0x0][0x358] ;  /* 0x00006b00ff0477ac */ /* 0x000ea40008000a00 */
[----:B--2---:R2:W5:Y:S01]  /*0240*/  LDG.E R38, desc[UR4][R38.64] ;  /* 0x0000000426267981 */ /* 0x004562000c1e1900 */
[----:B------:R-:W-:Y:S05]  /*0250*/  BRA `(.L_x_2) ;  /* 0x0000000000087947 */ /* 0x000fea0003800000 */
.L_x_3:
[----:B------:R-:W2:Y:S02]  /*0260*/  LDCU UR4, c[0x0][0x8a0] ;  /* 0x00011400ff0477ac */ /* 0x000ea40008000800 */
[----:B--2---:R-:W-:Y:S02]  /*0270*/  MOV R38, UR4 ;  /* 0x0000000400267c02 */ /* 0x004fe40008000f00 */
.L_x_2:
[----:B------:R-:W-:Y:S01]  /*0280*/  IMAD.U32 R0, RZ, RZ, UR13 ;  /* 0x0000000dff007e24 */ /* 0x000fe2000f8e00ff */
[----:B------:R-:W-:Y:S04]  /*0290*/  BSSY.RECONVERGENT B0, `(.L_x_4) ;  /* 0x000000c000007945 */ /* 0x000fe80003800200 */
[C---:B------:R-:W-:Y:S02]  /*02a0*/  ISETP.NE.OR P2, PT, R0.reuse, 0x1, !P1 ;  /* 0x000000010000780c */ /* 0x040fe40004f45670 */
[----:B------:R-:W-:-:S11]  /*02b0*/  ISETP.NE.OR P0, PT, R0, 0x3, !P1 ;  /* 0x000000030000780c */ /* 0x000fd60004f05670 */
[----:B------:R-:W-:Y:S05]  /*02c0*/  @P2 BRA `(.L_x_5) ;  /* 0x0000000000202947 */ /* 0x000fea0003800000 */
[----:B------:R-:W3:Y:S02]  /*02d0*/  LDCU.64 UR4, c[0x0][0x348] ;  /* 0x00006900ff0477ac */ /* 0x000ee40008000a00 */
[----:B---3--:R-:W-:Y:S02]  /*02e0*/  UIADD3 UR6, UP1, UPT, UR4, 0x80, URZ ;  /* 0x0000008004067890 */ /* 0x008fe4000ff3e0ff */
[----:B------:R-:W-:Y:S02]  /*02f0*/  UIADD3 UR4, UP0, UPT, UR4, 0x180, URZ ;  /* 0x0000018004047890 */ /* 0x000fe4000ff1e0ff */
[----:B------:R-:W-:Y:S02]  /*0300*/  UIADD3.X UR7, UPT, UPT, URZ, UR5, URZ, UP1, !UPT ;  /* 0x00000005ff077290 */ /* 0x000fe40008ffe4ff */
[----:B------:R-:W-:-:S07]  /*0310*/  UIADD3.X UR5, UPT, UPT, URZ, UR5, URZ, UP0, !UPT ;  /* 0x00000005ff057290 */ /* 0x000fce00087fe4ff */
[----:B------:R3:W-:Y:S02]  /*0320*/  UTMACCTL.PF [UR6] ;  /* 0x00000000060079b9 */ /* 0x0007e40008040000 */
[----:B------:R3:W-:Y:S02]  /*0330*/  UTMACCTL.PF [UR4] ;  /* 0x00000000040079b9 */ /* 0x0007e40008040000 */
[----:B---3--:R-:W-:Y:S01]  /*0340*/  NOP ;  /* 0x0000000000007918 */ /* 0x008fe20000000000 */
.L_x_5:
[----:B------:R-:W-:Y:S05]  /*0350*/  BSYNC.RECONVERGENT B0 ;  /* 0x0000000000007941 */ /* 0x000fea0003800200 */
.L_x_4:
[----:B------:R-:W-:Y:S04]  /*0360*/  BSSY.RECONVERGENT B0, `(.L_x_6) ;  /* 0x000000a000007945 */ /* 0x000fe80003800200 */
        /* <DEDUP_REMOVED lines=9> */
.L_x_7:
[----:B------:R-:W-:Y:S05]  /*0400*/  BSYNC.RECONVERGENT B0 ;  /* 0x0000000000007941 */ /* 0x000fea0003800200 */
.L_x_6:
[----:B------:R-:W3:Y:S01]  /*0410*/  LDCU.64 UR4, c[0x0][0x888] ;  /* 0x00011100ff0477ac */ /* 0x000ee20008000a00 */
[----:B------:R-:W-:Y:S02]  /*0420*/  UISETP.EQ.U32.AND UP1, UPT, UR8, URZ, UPT ;  /* 0x000000ff0800728c */ /* 0x000fe4000bf22070 */
[----:B------:R-:W-:Y:S02]  /*0430*/  UPLOP3.LUT UP3, UPT, UPT, UPT, UPT, 0x80, 0x8 ;  /* 0x000000000008789c */ /* 0x000fe40003f6f070 */
[----:B---3--:R-:W-:-:S04]  /*0440*/  UISETP.NE.U32.AND UP0, UPT, UR4, URZ, UPT ;  /* 0x000000ff0400728c */ /* 0x008fc8000bf05070 */
[----:B------:R-:W-:-:S04]  /*0450*/  UISETP.NE.AND.EX UP0, UPT, UR5, URZ, UPT, UP0 ;  /* 0x000000ff0500728c */ /* 0x000fc8000bf05300 */
[----:B------:R-:W-:-:S04]  /*0460*/  UISETP.EQ.OR.EX UP2, UPT, UR9, URZ, !UP0, UP1 ;  /* 0x000000ff0900728c */ /* 0x000fc8000c742710 */
[----:B------:R-:W-:-:S06]  /*0470*/  UP2UR UR4, UPR, URZ, 0x4 ;  /* 0x00000004ff047883 */ /* 0x000fcc0008000000 */
[----:B------:R-:W-:Y:S01]  /*0480*/  MOV R84, UR4 ;  /* 0x0000000400547c02 */ /* 0x000fe20008000f00 */
[----:B------:R-:W-:Y:S06]  /*0490*/  BRA.U !UP2, `(.L_x_8) ;  /* 0x000000010a207547 */ /* 0x000fec000b800000 */
[----:B------:R-:W-:Y:S01]  /*04a0*/  UISETP.NE.U32.AND UP1, UPT, UR8, URZ, UPT ;  /* 0x000000ff0800728c */ /* 0x000fe2000bf25070 */
[----:B-----5:R-:W-:Y:S01]  /*04b0*/  FSETP.NEU.AND P0, PT, R41, RZ, PT ;  /* 0x000000ff2900720b */ /* 0x020fe20003f0d000 */
[----:B------:R-:W-:Y:S02]  /*04c0*/  USEL UR4, URZ, 0xffffffff, UP0 ;  /* 0xffffffffff047887 */ /* 0x000fe40008000000 */
[----:B------:R-:W-:-:S10]  /*04d0*/  UISETP.NE.AND.EX UP1, UPT, UR9, URZ, UPT, UP1 ;  /* 0x000000ff0900728c */ /* 0x000fd4000bf25310 */
[----:B------:R-:W-:Y:S01]  /*04e0*/  VOTEU.ANY UP0, P0 ;  /* 0x0000000000ff7886 */ /* 0x000fe20000000100 */
[----:B------:R-:W-:-:S04]  /*04f0*/  @!UP1 USEL UR4, URZ, 0xffffffff, UP0 ;  /* 0xffffffffff049887 */ /* 0x000fc80008000000 */
[----:B------:R-:W-:-:S04]  /*0500*/  ULOP3.LUT UR4, UR4, 0x1, URZ, 0xc0, !UPT ;  /* 0x0000000104047892 */ /* 0x000fc8000f8ec0ff */
[----:B------:R-:W-:-:S11]  /*0510*/  UISETP.NE.U32.AND UP3, UPT, UR4, 0x1, UPT ;  /* 0x000000010400788c */ /* 0x000fd6000bf65070 */
.L_x_8:
[----:B------:R-:W3:Y:S01]  /*0520*/  SHFL.IDX PT, R0, R81, RZ, 0x1f ;  /* 0x00001fff51007589 */ /* 0x000ee200000e0000 */
[----:B------:R-:W-:-:S04]  /*0530*/  UISETP.NE.AND UP0, UPT, UR13, 0x2, UPT ;  /* 0x000000020d00788c */ /* 0x000fc8000bf05270 */
[----:B------:R-:W-:Y:S02]  /*0540*/  UISETP.EQ.AND UP1, UPT, UR33, URZ, !UP0 ;  /* 0x000000ff2100728c */ /* 0x000fe4000c722270 */
[----:B------:R-:W-:-:S04]  /*0550*/  USEL UR48, URZ, 0x1, UP0 ;  /* 0x00000001ff307887 */ /* 0x000fc80008000000 */
[----:B------:R-:W-:Y:S02]  /*0560*/  PLOP3.LUT P3, PT, P1, PT, UP1, 0x80, 0x8 ;  /* 0x000000000008781c */ /* 0x000fe40000f6f018 */
[----:B---3--:R-:W-:-:S13]  /*0570*/  ISETP.NE.AND P0, PT, R0, RZ, PT ;  /* 0x000000ff0000720c */ /* 0x008fda0003f05270 */
[----:B------:R-:W-:Y:S05]  /*0580*/  @P0 BRA `(.L_x_9) ;  /* 0x0000000000580947 */ /* 0x000fea0003800000 */
[----:B------:R-:W3:Y:S01]  /*0590*/  S2UR UR5, SR_CgaCtaId ;  /* 0x00000000000579c3 */ /* 0x000ee20000008800 */
[----:B------:R-:W-:Y:S01]  /*05a0*/  UMOV UR4, 0x400 ;  /* 0x0000040000047882 */ /* 0x000fe20000000000 */
[----:B------:R-:W-:Y:S01]  /*05b0*/  UMOV UR8, 0x1 ;  /* 0x0000000100087882 */ /* 0x000fe20000000000 */
[----:B------:R-:W-:Y:S01]  /*05c0*/  UMOV UR6, 0x2 ;  /* 0x0000000200067882 */ /* 0x000fe20000000000 */
[----:B------:R-:W-:-:S04]  /*05d0*/  UIADD3 UR8, UPT, UPT, -UR8, 0x100000, URZ ;  /* 0x0010000008087890 */ /* 0x000fc8000fffe1ff */
[----:B------:R-:W-:Y:S02]  /*05e0*/  USHF.L.U32 UR9, UR8, 0xb, URZ ;  /* 0x0000000b08097899 */ /* 0x000fe400080006ff */
[----:B------:R-:W-:Y:S02]  /*05f0*/  USHF.L.U32 UR8, UR8, 0x1, URZ ;  /* 0x0000000108087899 */ /* 0x000fe400080006ff */
[----:B------:R-:W-:-:S04]  /*0600*/  UIADD3 UR6, UPT, UPT, -UR6, 0x100000, URZ ;  /* 0x0010000006067890 */ /* 0x000fc8000fffe1ff */
[----:B------:R-:W-:Y:S02]  /*0610*/  USHF.L.U32 UR7, UR6, 0xb, URZ ;  /* 0x0000000b06077899 */ /* 0x000fe400080006ff */
[----:B------:R-:W-:Y:S01]  /*0620*/  USHF.L.U32 UR6, UR6, 0x1, URZ ;  /* 0x0000000106067899 */ /* 0x000fe200080006ff */
[----:B------:R-:W-:Y:S01]  /*0630*/  ELECT P0, URZ, PT ;  /* 0x0000000000ff782f */ /* 0x000fe20003800000 */
[----:B---3--:R-:W-:Y:S01]  /*0640*/  ULEA UR4, UR5, UR4, 0x18 ;  /* 0x0000000405047291 */ /* 0x008fe2000f8ec0ff */
[----:B------:R-:W3:Y:S11]  /*0650*/  FENCE.VIEW.ASYNC.S ;  /* 0x00000000000073c6 */ /* 0x000ef60000000000 */
[----:B---3--:R3:W4:Y:S01]  /*0660*/  SYNCS.EXCH.64 URZ, [UR4], UR8 ;  /* 0x0000000804ff75b2 */ /* 0x0087220008000100 */
[----:B------:R3:W1:Y:S01]  /*0670*/  SYNCS.EXCH.64 URZ, [UR4+0x20], UR6 ;  /* 0x0000200604ff75b2 */ /* 0x0006620008000100 */
[----:B------:R3:W1:Y:S01]  /*0680*/  SYNCS.EXCH.64 URZ, [UR4+0x8], UR8 ;  /* 0x0000080804ff75b2 */ /* 0x0006620008000100 */
[----:B------:R3:W1:Y:S01]  /*0690*/  SYNCS.EXCH.64 URZ, [UR4+0x28], UR6 ;  /* 0x0000280604ff75b2 */ /* 0x0006620008000100 */
[----:B------:R3:W1:Y:S01]  /*06a0*/  SYNCS.EXCH.64 URZ, [UR4+0x10], UR8 ;  /* 0x0000100804ff75b2 */ /* 0x0006620008000100 */
[----:B------:R3:W1:Y:S01]  /*06b0*/  SYNCS.EXCH.64 URZ, [UR4+0x30], UR6 ;  /* 0x0000300604ff75b2 */ /* 0x0006620008000100 */
[----:B------:R3:W1:Y:S01]  /*06c0*/  SYNCS.EXCH.64 URZ, [UR4+0x18], UR8 ;  /* 0x0000180804ff75b2 */ /* 0x0006620008000100 */
[----:B------:R3:W1:Y:S01]  /*06d0*/  SYNCS.EXCH.64 URZ, [UR4+0x38], UR6 ;  /* 0x0000380604ff75b2 */ /* 0x0006620008000100 */
[----:B------:R-:W-:Y:S01]  /*06e0*/  NOP ;  /* 0x0000000000007918 */ /* 0x000fe20000000000 */
.L_x_9:
[----:B------:R-:W2:Y:S01]  /*06f0*/  SHFL.IDX PT, R0, R81, RZ, 0x1f ;  /* 0x00001fff51007589 */ /* 0x000ea200000e0000 */
[----:B------:R-:W-:Y:S01]  /*0700*/  NOP ;  /* 0x0000000000007918 */ /* 0x000fe20000000000 */
[----:B--2---:R-:W-:-:S13]  /*0710*/  ISETP.NE.AND P0, PT, R0, 0x1, PT ;  /* 0x000000010000780c */ /* 0x004fda0003f05270 */
[----:B------:R-:W-:Y:S05]  /*0720*/  @P0 BRA `(.L_x_10) ;  /* 0x0000000000580947 */ /* 0x000fea0003800000 */
[----:B------:R-:W2:Y:S01]  /*0730*/  S2UR UR5, SR_CgaCtaId ;  /* 0x00000000000579c3 */ /* 0x000ea20000008800 */
[----:B---3--:R-:W-:Y:S01]  /*0740*/  UMOV UR4, 0x400 ;  /* 0x0000040000047882 */ /* 0x008fe20000000000 */
        /* <DEDUP_REMOVED lines=9> */
[----:B--2---:R-:W-:Y:S01]  /*07e0*/  ULEA UR4, UR5, UR4, 0x18 ;  /* 0x0000000405047291 */ /* 0x004fe2000f8ec0ff */
[----:B------:R-:W2:Y:S11]  /*07f0*/  FENCE.VIEW.ASYNC.S ;  /* 0x00000000000073c6 */ /* 0x000eb60000000000 */
[----:B--2---:R2:W3:Y:S01]  /*0800*/  SYNCS.EXCH.64 URZ, [UR4+0x40], UR8 ;  /* 0x0000400804ff75b2 */ /* 0x0044e20008000100 */
        /* <DEDUP_REMOVED lines=8> */
.L_x_10:
[----:B------:R-:W4:Y:S01]  /*0890*/  SHFL.IDX PT, R0, R81, RZ, 0x1f ;  /* 0x00001fff51007589 */ /* 0x000f2200000e0000 */
[----:B------:R-:W-:Y:S01]  /*08a0*/  NOP ;  /* 0x0000000000007918 */ /* 0x000fe20000000000 */
[----:B----4-:R-:W-:-:S13]  /*08b0*/  ISETP.NE.AND P0, PT, R0, 0x3, PT ;  /* 0x000000030000780c */ /* 0x010fda0003f05270 */
[----:B------:R-:W-:Y:S05]  /*08c0*/  @P0 BRA `(.L_x_11) ;  /* 0x0000000000300947 */ /* 0x000fea0003800000 */
[----:B--23--:R-:W2:Y:S01]  /*08d0*/  S2UR UR6, SR_CgaCtaId ;  /* 0x00000000000679c3 */ /* 0x00cea20000008800 */
[----:B------:R-:W-:Y:S01]  /*08e0*/  UMOV UR4, 0x400 ;  /* 0x0000040000047882 */ /* 0x000fe20000000000 */
[----:B------:R-:W-:Y:S01]  /*08f0*/  UMOV UR5, 0x20 ;  /* 0x0000002000057882 */ /* 0x000fe20000000000 */
[----:B------:R-:W-:Y:S01]  /*0900*/  ELECT P0, URZ, PT ;  /* 0x0000000000ff782f */ /* 0x000fe20003800000 */
[----:B--2---:R-:W-:Y:S02]  /*0910*/  ULEA UR6, UR6, UR4, 0x18 ;  /* 0x0000000406067291 */ /* 0x004fe4000f8ec0ff */
[----:B------:R-:W-:-:S04]  /*0920*/  UIADD3 UR4, UPT, UPT, -UR5, 0x100000, URZ ;  /* 0x0010000005047890 */ /* 0x000fc8000fffe1ff */
[----:B------:R-:W-:Y:S02]  /*0930*/  USHF.L.U32 UR5, UR4, 0xb, URZ ;  /* 0x0000000b04057899 */ /* 0x000fe400080006ff */
[----:B------:R-:W-:Y:S01]  /*0940*/  USHF.L.U32 UR4, UR4, 0x1, URZ ;  /* 0x0000000104047899 */ /* 0x000fe200080006ff */
[----:B------:R-:W2:Y:S11]  /*0950*/  FENCE.VIEW.ASYNC.S ;  /* 0x00000000000073c6 */ /* 0x000eb60000000000 */
[----:B--2---:R4:W2:Y:S01]  /*0960*/  SYNCS.EXCH.64 URZ, [UR6+0x80], UR4 ;  /* 0x0000800406ff75b2 */ /* 0x0048a20008000100 */
[----:B------:R4:W3:Y:S02]  /*0970*/  SYNCS.EXCH.64 URZ, [UR6+0x88], UR4 ;  /* 0x0000880406ff75b2 */ /* 0x0008e40008000100 */
[----:B----4-:R-:W-:Y:S01]  /*0980*/  NOP ;  /* 0x0000000000007918 */ /* 0x010fe20000000000 */
.L_x_11:
[----:B------:R-:W4:Y:S01]  /*0990*/  SHFL.IDX PT, R0, R81, RZ, 0x1f ;  /* 0x00001fff51007589 */ /* 0x000f2200000e0000 */
[----:B------:R-:W-:Y:S01]  /*09a0*/  NOP ;  /* 0x0000000000007918 */ /* 0x000fe20000000000 */
[----:B----4-:R-:W-:-:S13]  /*09b0*/  ISETP.NE.AND P0, PT, R0, 0x4, PT ;  /* 0x000000040000780c */ /* 0x010fda0003f05270 */
[----:B------:R-:W-:Y:S05]  /*09c0*/  @P0 BRA `(.L_x_12) ;  /* 0x00000000004c0947 */ /* 0x000fea0003800000 */
[----:B------:R-:W4:Y:S01]  /*09d0*/  S2UR UR5, SR_CgaCtaId ;  /* 0x00000000000579c3 */ /* 0x000f220000008800 */
[----:B--23--:R-:W-:Y:S01]  /*09e0*/  UMOV UR4, 0x3a0 ;  /* 0x000003a000047882 */ /* 0x00cfe20000000000 */
[----:B------:R-:W-:Y:S01]  /*09f0*/  UMOV UR6, 0x400 ;  /* 0x0000040000067882 */ /* 0x000fe20000000000 */
[----:B------:R-:W-:Y:S01]  /*0a00*/  USEL UR4, UR4, 0x320, UP3 ;  /* 0x0000032004047887 */ /* 0x000fe20009800000 */
[----:B------:R-:W-:Y:S01]  /*0a10*/  UMOV UR8, 0x1 ;  /* 0x0000000100087882 */ /* 0x000fe20000000000 */
[----:B------:R-:W-:Y:S01]  /*0a20*/  ELECT P0, URZ, PT ;  /* 0x0000000000ff782f */ /* 0x000fe20003800000 */
[----:B------:R-:W-:-:S04]  /*0a30*/  UIADD3 UR8, UPT, UPT, -UR8, 0x100000, URZ ;  /* 0x0010000008087890 */ /* 0x000fc8000fffe1ff */
[----:B------:R-:W-:Y:S02]  /*0a40*/  USHF.L.U32 UR9, UR8, 0xb, URZ ;  /* 0x0000000b08097899 */ /* 0x000fe400080006ff */
[----:B------:R-:W-:Y:S02]  /*0a50*/  USHF.L.U32 UR8, UR8, 0x1, URZ ;  /* 0x0000000108087899 */ /* 0x000fe400080006ff */
[----:B----4-:R-:W-:Y:S02]  /*0a60*/  ULEA UR6, UR5, UR6, 0x18 ;  /* 0x0000000605067291 */ /* 0x010fe4000f8ec0ff */
[----:B------:R-:W-:-:S04]  /*0a70*/  UIADD3 UR4, UPT, UPT, -UR4, 0x100000, URZ ;  /* 0x0010000004047890 */ /* 0x000fc8000fffe1ff */
[----:B------:R-:W-:Y:S02]  /*0a80*/  USHF.L.U32 UR5, UR4, 0xb, URZ ;  /* 0x0000000b04057899 */ /* 0x000fe400080006ff */
[----:B------:R-:W-:Y:S01]  /*0a90*/  USHF.L.U32 UR4, UR4, 0x1, URZ ;  /* 0x0000000104047899 */ /* 0x000fe200080006ff */
[----:B------:R-:W2:Y:S03]  /*0aa0*/  FENCE.VIEW.ASYNC.S ;  /* 0x00000000000073c6 */ /* 0x000ea60000000000 */
[----:B--2---:R4:W2:Y:S08]  /*0ab0*/  SYNCS.EXCH.64 URZ, [UR6+0x90], UR8 ;  /* 0x0000900806ff75b2 */ /* 0x0048b00008000100 */
[----:B------:R4:W3:Y:S01]  /*0ac0*/  SYNCS.EXCH.64 URZ, [UR6+0xa0], UR4 ;  /* 0x0000a00406ff75b2 */ /* 0x0008e20008000100 */
[----:B------:R4:W1:Y:S01]  /*0ad0*/  SYNCS.EXCH.64 URZ, [UR6+0x98], UR8 ;  /* 0x0000980806ff75b2 */ /* 0x0008620008000100 */
[----:B------:R4:W1:Y:S02]  /*0ae0*/  SYNCS.EXCH.64 URZ, [UR6+0xa8], UR4 ;  /* 0x0000a80406ff75b2 */ /* 0x0008640008000100 */
[----:B----4-:R-:W-:Y:S01]  /*0af0*/  NOP ;  /* 0x0000000000007918 */ /* 0x010fe20000000000 */
.L_x_12:
[----:B------:R-:W4:Y:S01]  /*0b00*/  SHFL.IDX PT, R0, R81, RZ, 0x1f ;  /* 0x00001fff51007589 */ /* 0x000f2200000e0000 */
[----:B------:R-:W-:Y:S01]  /*0b10*/  NOP ;  /* 0x0000000000007918 */ /* 0x000fe20000000000 */
[----:B----4-:R-:W-:-:S13]  /*0b20*/  ISETP.NE.AND P0, PT, R0, 0x5, PT ;  /* 0x000000050000780c */ /* 0x010fda0003f05270 */
[----:B------:R-:W-:Y:S05]  /*0b30*/  @P0 BRA `(.L_x_13) ;  /* 0x0000000000580947 */ /* 0x000fea0003800000 */
[----:B------:R-:W4:Y:S01]  /*0b40*/  S2UR UR5, SR_CgaCtaId ;  /* 0x00000000000579c3 */ /* 0x000f220000008800 */
[----:B--23--:R-:W-:Y:S01]  /*0b50*/  UMOV UR4, 0x400 ;  /* 0x0000040000047882 */ /* 0x00cfe20000000000 */
        /* <DEDUP_REMOVED lines=9> */
[----:B----4-:R-:W-:Y:S01]  /*0bf0*/  ULEA UR4, UR5, UR4, 0x18 ;  /* 0x0000000405047291 */ /* 0x010fe2000f8ec0ff */
[----:B------:R-:W2:Y:S11]  /*0c00*/  FENCE.VIEW.ASYNC.S ;  /* 0x00000000000073c6 */ /* 0x000eb60000000000 */
[----:B--2---:R4:W2:Y:S01]  /*0c10*/  SYNCS.EXCH.64 URZ, [UR4+0xb0], UR6 ;  /* 0x0000b00604ff75b2 */ /* 0x0048a20008000100 */
[----:B------:R4:W3:Y:S01]  /*0c20*/  SYNCS.EXCH.64 URZ, [UR4+0xd0], UR8 ;  /* 0x0000d00804ff75b2 */ /* 0x0008e20008000100 */
[----:B------:R4:W1:Y:S01]  /*0c30*/  SYNCS.EXCH.64 URZ, [UR4+0xb8], UR6 ;  /* 0x0000b80604ff75b2 */ /* 0x0008620008000100 */
[----:B------:R4:W1:Y:S01]  /*0c40*/  SYNCS.EXCH.64 URZ, [UR4+0xd8], UR8 ;  /* 0x0000d80804ff75b2 */ /* 0x0008620008000100 */
[----:B------:R4:W1:Y:S01]  /*0c50*/  SYNCS.EXCH.64 URZ, [UR4+0xc0], UR6 ;  /* 0x0000c00604ff75b2 */ /* 0x0008620008000100 */
[----:B------:R4:W1:Y:S01]  /*0c60*/  SYNCS.EXCH.64 URZ, [UR4+0xe0], UR8 ;  /* 0x0000e00804ff75b2 */ /* 0x0008620008000100 */
[----:B------:R4:W1:Y:S01]  /*0c70*/  SYNCS.EXCH.64 URZ, [UR4+0xc8], UR6 ;  /* 0x0000c80604ff75b2 */ /* 0x0008620008000100 */
[----:B------:R4:W1:Y:S02]  /*0c80*/  SYNCS.EXCH.64 URZ, [UR4+0xe8], UR8 ;  /* 0x0000e80804ff75b2 */ /* 0x0008640008000100 */
[----:B----4-:R-:W-:Y:S01]  /*0c90*/  NOP ;  /* 0x0000000000007918 */ /* 0x010fe20000000000 */
.L_x_13:
[----:B------:R-:W4:Y:S01]  /*0ca0*/  SHFL.IDX PT, R0, R81, RZ, 0x1f ;  /* 0x00001fff51007589 */ /* 0x000f2200000e0000 */
[----:B------:R-:W-:Y:S01]  /*0cb0*/  ISETP.NE.OR P1, PT, RZ, UR13, !P1 ;  /* 0x0000000dff007c0c */ /* 0x000fe2000cf25670 */
[----:B------:R-:W-:Y:S01]  /*0cc0*/  NOP ;  /* 0x0000000000007918 */ /* 0x000fe20000000000 */
[----:B----4-:R-:W-:-:S13]  /*0cd0*/  ISETP.NE.AND P0, PT, R0, 0x3, PT ;  /* 0x000000030000780c */ /* 0x010fda0003f05270 */
[----:B------:R-:W-:Y:S05]  /*0ce0*/  @P0 BRA `(.L_x_14) ;  /* 0x0000000000380947 */ /* 0x000fea0003800000 */
[----:B------:R-:W4:Y:S01]  /*0cf0*/  S2UR UR5, SR_CgaCtaId ;  /* 0x00000000000579c3 */ /* 0x000f220000008800 */
[----:B--23--:R-:W-:Y:S01]  /*0d00*/  UMOV UR4, 0x400 ;  /* 0x0000040000047882 */ /* 0x00cfe20000000000 */
[----:B------:R-:W-:Y:S01]  /*0d10*/  UMOV UR6, 0x20 ;  /* 0x0000002000067882 */ /* 0x000fe20000000000 */
[----:B------:R-:W-:Y:S01]  /*0d20*/  ELECT P0, URZ, PT ;  /* 0x0000000000ff782f */ /* 0x000fe20003800000 */
[----:B------:R-:W-:-:S04]  /*0d30*/  UIADD3 UR6, UPT, UPT, -UR6, 0x100000, URZ ;  /* 0x0010000006067890 */ /* 0x000fc8000fffe1ff */
[----:B------:R-:W-:Y:S02]  /*0d40*/  USHF.L.U32 UR7, UR6, 0xb, URZ ;  /* 0x0000000b06077899 */ /* 0x000fe400080006ff */
[----:B------:R-:W-:Y:S02]  /*0d50*/  USHF.L.U32 UR6, UR6, 0x1, URZ ;  /* 0x0000000106067899 */ /* 0x000fe400080006ff */
[----:B----4-:R-:W-:Y:S01]  /*0d60*/  ULEA UR4, UR5, UR4, 0x18 ;  /* 0x0000000405047291 */ /* 0x010fe2000f8ec0ff */
[----:B------:R-:W2:Y:S11]  /*0d70*/  FENCE.VIEW.ASYNC.S ;  /* 0x00000000000073c6 */ /* 0x000eb60000000000 */
[----:B--2---:R4:W2:Y:S01]  /*0d80*/  SYNCS.EXCH.64 URZ, [UR4+0xf0], UR6 ;  /* 0x0000f00604ff75b2 */ /* 0x0048a20008000100 */
[----:B------:R4:W3:Y:S01]  /*0d90*/  SYNCS.EXCH.64 URZ, [UR4+0x100], UR6 ;  /* 0x0001000604ff75b2 */ /* 0x0008e20008000100 */
[----:B------:R4:W1:Y:S01]  /*0da0*/  SYNCS.EXCH.64 URZ, [UR4+0xf8], UR6 ;  /* 0x0000f80604ff75b2 */ /* 0x0008620008000100 */
[----:B------:R4:W1:Y:S02]  /*0db0*/  SYNCS.EXCH.64 URZ, [UR4+0x108], UR6 ;  /* 0x0001080604ff75b2 */ /* 0x0008640008000100 */
[----:B----4-:R-:W-:Y:S01]  /*0dc0*/  NOP ;  /* 0x0000000000007918 */ /* 0x010fe20000000000 */
.L_x_14:
[----:B--23--:R-:W2:Y:S01]  /*0dd0*/  S2UR UR7, SR_CgaCtaId ;  /* 0x00000000000779c3 */ /* 0x00cea20000008800 */
[----:B------:R-:W-:Y:S01]  /*0de0*/  VOTEU.ALL UP0, P1 ;  /* 0x0000000000ff7886 */ /* 0x000fe20000800000 */
[----:B------:R-:W-:Y:S01]  /*0df0*/  UMOV UR4, 0x20 ;  /* 0x0000002000047882 */ /* 0x000fe20000000000 */
[----:B------:R-:W-:Y:S01]  /*0e00*/  NOP ;  /* 0x0000000000007918 */ /* 0x000fe20000000000 */
[----:B-1----:R-:W-:Y:S01]  /*0e10*/  LOP3.LUT R3, R95, 0x1f, RZ, 0xc0, !PT ;  /* 0x0000001f5f037812 */ /* 0x002fe200078ec0ff */
[----:B------:R-:W-:Y:S01]  /*0e20*/  UISETP.NE.AND UP4, UPT, UR13, URZ, UPT ;  /* 0x000000ff0d00728c */ /* 0x000fe2000bf85270 */
[----:B------:R-:W-:Y:S01]  /*0e30*/  @!UP0 UMOV UR6, 0x400 ;  /* 0x0000040000068882 */ /* 0x000fe20000000000 */
[----:B------:R-:W-:-:S04]  /*0e40*/  @!UP0 UIADD3 UR4, UPT, UPT, -UR4, 0x100000, URZ ;  /* 0x0010000004048890 */ /* 0x000fc8000fffe1ff */
[----:B------:R-:W-:Y:S02]  /*0e50*/  @!UP0 USHF.L.U32 UR5, UR4, 0xb, URZ ;  /* 0x0000000b04058899 */ /* 0x000fe400080006ff */
[----:B------:R-:W-:Y:S02]  /*0e60*/  @!UP0 USHF.L.U32 UR4, UR4, 0x1, URZ ;  /* 0x0000000104048899 */ /* 0x000fe400080006ff */
[----:B--2---:R-:W-:Y:S01]  /*0e70*/  @!UP0 ULEA UR6, UR7, UR6, 0x18 ;  /* 0x0000000607068291 */ /* 0x004fe2000f8ec0ff */
[----:B------:R-:W1:Y:S01]  /*0e80*/  LDCU UR7, c[0x0][0x36c] ;  /* 0x00006d80ff0777ac */ /* 0x000e620008000800 */
[----:B------:R-:W-:Y:S01]  /*0e90*/  VOTEU.ALL UP0, P1 ;  /* 0x0000000000ff7886 */ /* 0x000fe20000800000 */
[----:B------:R-:W2:Y:S09]  /*0ea0*/  FENCE.VIEW.ASYNC.S ;  /* 0x00000000000073c6 */ /* 0x000eb20000000000 */
[----:B--2---:R2:W3:Y:S01]  /*0eb0*/  @!UP0 SYNCS.EXCH.64 URZ, [UR6+0x110], UR4 ;  /* 0x0001100406ff85b2 */ /* 0x0044e20008000100 */
[----:B-1----:R-:W-:-:S09]  /*0ec0*/  UISETP.EQ.U32.AND UP5, UPT, UR7, 0x1, UPT ;  /* 0x000000010700788c */ /* 0x002fd2000bfa2070 */
[----:B--2---:R-:W-:Y:S05]  /*0ed0*/  BRA.U !UP5, `(.L_x_15) ;  /* 0x000000010d087547 */ /* 0x004fea000b800000 */
[----:B---3--:R-:W-:Y:S01]  /*0ee0*/  UCGABAR_ARV ;  /* 0x00000000000079c7 */ /* 0x008fe20008000000 */
[----:B------:R-:W-:Y:S05]  /*0ef0*/  BRA `(.L_x_16) ;  /* 0x0000000000047947 */ /* 0x000fea0003800000 */
.L_x_15:
[----:B---3--:R-:W-:Y:S01]  /*0f00*/  NOP ;  /* 0x0000000000007918 */ /* 0x008fe20000000000 */
.L_x_16:
[----:B------:R-:W1:Y:S01]  /*0f10*/  S2UR UR21, SR_CTAID.X ;  /* 0x00000000001579c3 */ /* 0x000e620000002500 */
[----:B------:R-:W-:-:S05]  /*0f20*/  CS2R.32 R83, SR_CgaSize ;  /* 0x0000000000537805 */ /* 0x000fca0000008a00 */
[----:B------:R-:W-:-:S05]  /*0f30*/  IMAD R83, R83, -0xa0, RZ ;  /* 0xffffff6053537824 */ /* 0x000fca00078e02ff */
[----:B------:R-:W-:-:S14]  /*0f40*/  R2UR UR5, R83 ;  /* 0x00000000530572ca */ /* 0x000fdc00000e0000 */
[----:B------:R-:W2:Y:S01]  /*0f50*/  LDCU UR5, c[0x0][UR5+0x2b0] ;  /* 0x00005600050577ac */ /* 0x000ea20008000800 */
[----:B------:R-:W-:-:S05]  /*0f60*/  CS2R.32 R83, SR_CgaSize ;  /* 0x0000000000537805 */ /* 0x000fca0000008a00 */
[----:B------:R-:W-:-:S05]  /*0f70*/  IMAD R83, R83, -0xa0, RZ ;  /* 0xffffff6053537824 */ /* 0x000fca00078e02ff */
[----:B------:R-:W-:-:S14]  /*0f80*/  R2UR UR4, R83 ;  /* 0x00000000530472ca */ /* 0x000fdc00000e0000 */
[----:B------:R-:W3:Y:S01]  /*0f90*/  LDCU UR4, c[0x0][UR4+0x2b4] ;  /* 0x00005680040477ac */ /* 0x000ee20008000800 */
[----:B------:R-:W4:Y:S01]  /*0fa0*/  S2UR UR7, SR_CTAID.Y ;  /* 0x00000000000779c3 */ /* 0x000f220000002600 */
[----:B------:R-:W-:-:S05]  /*0fb0*/  CS2R.32 R83, SR_CgaSize ;  /* 0x0000000000537805 */ /* 0x000fca0000008a00 */
[----:B------:R-:W-:-:S05]  /*0fc0*/  IMAD R83, R83, -0xa0, RZ ;  /* 0xffffff6053537824 */ /* 0x000fca00078e02ff */
[----:B------:R-:W-:-:S14]  /*0fd0*/  R2UR UR8, R83 ;  /* 0x00000000530872ca */ /* 0x000fdc00000e0000 */
[----:B------:R-:W3:Y:S01]  /*0fe0*/  LDCU UR8, c[0x0][UR8+0x2a0] ;  /* 0x00005400080877ac */ /* 0x000ee20008000800 */
[----:B------:R-:W-:-:S05]  /*0ff0*/  CS2R.32 R83, SR_CgaSize ;  /* 0x0000000000537805 */ /* 0x000fca0000008a00 */
[----:B------:R-:W-:-:S05]  /*1000*/  IMAD R83, R83, -0xa0, RZ ;  /* 0xffffff6053537824 */ /* 0x000fca00078e02ff */
[----:B------:R-:W-:-:S14]  /*1010*/  R2UR UR9, R83 ;  /* 0x00000000530972ca */ /* 0x000fdc00000e0000 */
[----:B------:R-:W3:Y:S01]  /*1020*/  LDCU UR9, c[0x0][UR9+0x2a4] ;  /* 0x00005480090977ac */ /* 0x000ee20008000800 */
[----:B------:R-:W3:Y:S01]  /*1030*/  S2UR UR10, SR_CgaCtaId ;  /* 0x00000000000a79c3 */ /* 0x000ee20000008800 */
[----:B------:R-:W-:Y:S01]  /*1040*/  UISETP.GT.U32.AND UP0, UPT, UR33, 0xffff, UPT ;  /* 0x0000ffff2100788c */ /* 0x000fe2000bf04070 */
[----:B------:R-:W3:Y:S01]  /*1050*/  LDCU UR18, c[0x0][0xb24] ;  /* 0x00016480ff1277ac */ /* 0x000ee20008000800 */
[----:B------:R-:W-:Y:S01]  /*1060*/  UMOV UR29, 0x5 ;  /* 0x00000005001d7882 */ /* 0x000fe20000000000 */
[----:B-1----:R-:W-:-:S04]  /*1070*/  I2FP.F32.U32 R2, UR21 ;  /* 0x0000001500027c45 */ /* 0x002fc80008201000 */
[----:B------:R-:W1:Y:S01]  /*1080*/  S2UR UR36, SR_CTAID.Z ;  /* 0x00000000002479c3 */ /* 0x000e620000002700 */
[----:B------:R-:W1:Y:S01]  /*1090*/  LDCU UR42, c[0x0][0xb24] ;  /* 0x00016480ff2a77ac */ /* 0x000e620008000800 */
[----:B--2---:R-:W-:Y:S01]  /*10a0*/  FMUL R2, R2, UR5 ;  /* 0x0000000502027c20 */ /* 0x004fe20008400000 */
[----:B------:R-:W-:Y:S01]  /*10b0*/  USEL UR5, UR33, 0xffff, !UP0 ;  /* 0x0000ffff21057887 */ /* 0x000fe2000c000000 */
[----:B----4-:R-:W-:Y:S01]  /*10c0*/  I2FP.F32.U32 R0, UR7 ;  /* 0x0000000700007c45 */ /* 0x010fe20008201000 */
[----:B------:R-:W2:Y:S03]  /*10d0*/  LDCU UR23, c[0x0][0xb30] ;  /* 0x00016600ff1777ac */ /* 0x000ea60008000800 */
[----:B------:R-:W4:Y:S01]  /*10e0*/  F2I.U32.TRUNC.NTZ R2, R2 ;  /* 0x0000000200027305 */ /* 0x000f22000020f000 */
[----:B---3--:R-:W-:Y:S01]  /*10f0*/  FMUL R0, R0, UR4 ;  /* 0x0000000400007c20 */ /* 0x008fe20008400000 */
[----:B------:R-:W-:-:S02]  /*1100*/  ULOP3.LUT UR19, UR5, 0xffff, URZ, 0xc0, !UPT ;  /* 0x0000ffff05137892 */ /* 0x000fc4000f8ec0ff */
[----:B------:R-:W-:Y:S02]  /*1110*/  USHF.L.U32 UR28, UR10, 0xa, URZ ;  /* 0x0000000a0a1c7899 */ /* 0x000fe400080006ff */
[----:B------:R-:W-:Y:S02]  /*1120*/  UISETP.GE.AND UP2, UPT, UR18, 0x1, UPT ;  /* 0x000000011200788c */ /* 0x000fe4000bf46270 */
[----:B------:R-:W3:Y:S01]  /*1130*/  F2I.U32.TRUNC.NTZ R0, R0 ;  /* 0x0000000000007305 */ /* 0x000ee2000020f000 */
[----:B------:R-:W-:Y:S01]  /*1140*/  UMOV UR20, UR7 ;  /* 0x0000000700147c82 */ /* 0x000fe20008000000 */
[----:B------:R-:W-:Y:S01]  /*1150*/  UMOV UR16, UR21 ;  /* 0x0000001500107c82 */ /* 0x000fe20008000000 */
[----:B----4-:R-:W-:Y:S02]  /*1160*/  R2UR UR4, R2 ;  /* 0x00000000020472ca */ /* 0x010fe400000e0000 */
[----:B------:R-:W-:Y:S02]  /*1170*/  PRMT R2, RZ, 0x7610, R2 ;  /* 0x00007610ff027816 */ /* 0x000fe40000000002 */
[----:B---3--:R-:W-:-:S02]  /*1180*/  R2UR UR6, R0 ;  /* 0x00000000000672ca */ /* 0x008fc400000e0000 */
[----:B------:R-:W-:-:S07]  /*1190*/  PRMT R0, RZ, 0x7610, R0 ;  /* 0x00007610ff007816 */ /* 0x000fce0000000000 */
[----:B------:R-:W-:-:S04]  /*11a0*/  UIADD3 UR5, UPT, UPT, -UR4, URZ, URZ ;  /* 0x000000ff04057290 */ /* 0x000fc8000fffe1ff */
[----:B------:R-:W-:Y:S02]  /*11b0*/  UIMAD UR5, UR8, UR5, UR21 ;  /* 0x00000005080572a4 */ /* 0x000fe4000f8e0215 */
[----:B------:R-:W-:-:S04]  /*11c0*/  UIADD3 UR4, UPT, UPT, -UR6, URZ, URZ ;  /* 0x000000ff06047290 */ /* 0x000fc8000fffe1ff */
[----:B------:R-:W-:Y:S01]  /*11d0*/  IMAD.U32 R83, RZ, RZ, UR5 ;  /* 0x00000005ff537e24 */ /* 0x000fe2000f8e00ff */
[----:B------:R-:W-:-:S06]  /*11e0*/  UIMAD UR4, UR9, UR4, UR7 ;  /* 0x00000004090472a4 */ /* 0x000fcc000f8e0207 */
[----:B------:R-:W-:Y:S01]  /*11f0*/  IMAD.U32 R82, RZ, RZ, UR4 ;  /* 0x00000004ff527e24 */ /* 0x000fe2000f8e00ff */
[----:B-12---:R-:W-:Y:S06]  /*1200*/  BRA.U UP4, `(.L_x_17) ;  /* 0x0000000104447547 */ /* 0x006fec000b800000 */
[----:B------:R-:W-:Y:S02]  /*1210*/  R2UR UR4, R83 ;  /* 0x00000000530472ca */ /* 0x000fe400000e0000 */
[----:B------:R-:W-:-:S11]  /*1220*/  R2UR UR8, R82 ;  /* 0x00000000520872ca */ /* 0x000fd600000e0000 */
[----:B------:R-:W-:Y:S02]  /*1230*/  UISETP.GT.U32.AND UP0, UPT, UR4, 0x1, UPT ;  /* 0x000000010400788c */ /* 0x000fe4000bf04070 */
[----:B------:R-:W-:Y:S02]  /*1240*/  ULOP3.LUT UR4, UR4, 0xfffffffe, URZ, 0xc0, !UPT ;  /* 0xfffffffe04047892 */ /* 0x000fe4000f8ec0ff */
[----:B------:R-:W-:Y:S02]  /*1250*/  UISETP.NE.AND UP1, UPT, UR8, URZ, UP0 ;  /* 0x000000ff0800728c */ /* 0x000fe40008725270 */
[----:B------:R-:W-:Y:S02]  /*1260*/  UISETP.NE.AND UP0, UPT, UR8, 0x1, UP0 ;  /* 0x000000010800788c */ /* 0x000fe40008705270 */
[----:B------:R-:W-:Y:S02]  /*1270*/  USEL UR7, URZ, 0x1, UP1 ;  /* 0x00000001ff077887 */ /* 0x000fe40008800000 */
[----:B------:R-:W-:-:S02]  /*1280*/  USEL UR6, URZ, 0x4, UP0 ;  /* 0x00000004ff067887 */ /* 0x000fc40008000000 */
[----:B------:R-:W-:Y:S02]  /*1290*/  USEL UR5, URZ, 0x2, UP1 ;  /* 0x00000002ff057887 */ /* 0x000fe40008800000 */
[----:B------:R-:W-:Y:S02]  /*12a0*/  ULEA UR4, UR8, UR4, 0x1 ;  /* 0x0000000408047291 */ /* 0x000fe4000f8e08ff */
[----:B------:R-:W-:Y:S02]  /*12b0*/  USEL UR8, URZ, 0x8, UP0 ;  /* 0x00000008ff087887 */ /* 0x000fe40008000000 */
[----:B------:R-:W-:-:S03]  /*12c0*/  UIADD3 UR5, UPT, UPT, UR5, UR6, UR7 ;  /* 0x0000000605057290 */ /* 0x000fc6000fffe007 */
[----:B------:R-:W-:Y:S01]  /*12d0*/  UMOV UR6, 0x3 ;  /* 0x0000000300067882 */ /* 0x000fe20000000000 */
[----:B------:R-:W-:Y:S02]  /*12e0*/  UIADD3 UR5, UPT, UPT, UR5, UR8, URZ ;  /* 0x0000000805057290 */ /* 0x000fe4000fffe0ff */
[----:B------:R-:W-:-:S04]  /*12f0*/  USHF.L.U32 UR4, UR6, UR4, URZ ;  /* 0x0000000406047299 */ /* 0x000fc800080006ff */
[----:B------:R-:W-:Y:S02]  /*1300*/  IMAD.U32 R2, RZ, RZ, UR5 ;  /* 0x00000005ff027e24 */ /* 0x000fe4000f8e00ff */
[----:B------:R-:W-:Y:S02]  /*1310*/  IMAD.U32 R0, RZ, RZ, UR4 ;  /* 0x00000004ff007e24 */ /* 0x000fe4000f8e00ff */
.L_x_17:
[----:B------:R-:W-:Y:S05]  /*1320*/  BRA.U !UP2, `(.L_x_18) ;  /* 0x000000010ad07547 */ /* 0x000fea000b800000 */
[----:B------:R-:W1:Y:S01]  /*1330*/  LDCU.128 UR24, c[0x0][0xb10] ;  /* 0x00016200ff1877ac */ /* 0x000e620008000c00 */
[----:B------:R-:W2:Y:S01]  /*1340*/  LDCU UR12, c[0x0][0x370] ;  /* 0x00006e00ff0c77ac */ /* 0x000ea20008000800 */
[----:B------:R-:W3:Y:S01]  /*1350*/  LDCU UR5, c[0x0][0x374] ;  /* 0x00006e80ff0577ac */ /* 0x000ee20008000800 */
[----:B------:R-:W4:Y:S01]  /*1360*/  LDCU UR22, c[0x0][0xb0c] ;  /* 0x00016180ff1677ac */ /* 0x000f220008000800 */
[----:B------:R-:W4:Y:S01]  /*1370*/  LDCU UR4, c[0x0][0xb20] ;  /* 0x00016400ff0477ac */ /* 0x000f220008000800 */
[----:B------:R-:W4:Y:S01]  /*1380*/  LDCU.64 UR16, c[0x0][0xb28] ;  /* 0x00016500ff1077ac */ /* 0x000f220008000a00 */
[----:B-1----:R-:W-:Y:S02]  /*1390*/  UISETP.NE.AND UP0, UPT, UR26, 0x1, UPT ;  /* 0x000000011a00788c */ /* 0x002fe4000bf05270 */
[----:B---3--:R-:W-:Y:S02]  /*13a0*/  UIMAD.WIDE.U32 UR6, UR5, UR27, URZ ;  /* 0x0000001b050672a5 */ /* 0x008fe4000f8e00ff */
[----:B--2---:R-:W-:-:S02]  /*13b0*/  UIMAD.WIDE.U32 UR8, UR12, UR24, URZ ;  /* 0x000000180c0872a5 */ /* 0x004fc4000f8e00ff */
[----:B----4-:R-:W-:Y:S02]  /*13c0*/  UISETP.NE.AND UP1, UPT, UR22, 0x1, UPT ;  /* 0x000000011600788c */ /* 0x010fe4000bf25270 */
[----:B------:R-:W-:Y:S01]  /*13d0*/  UISETP.NE.AND UP2, UPT, UR18, 0x1, UPT ;  /* 0x000000011200788c */ /* 0x000fe2000bf45270 */
[----:B------:R-:W-:Y:S02]  /*13e0*/  UMOV UR6, UR7 ;  /* 0x0000000700067c82 */ /* 0x000fe40008000000 */
[----:B------:R-:W-:Y:S01]  /*13f0*/  UMOV UR8, UR9 ;  /* 0x0000000900087c82 */ /* 0x000fe20008000000 */
[----:B------:R-:W-:Y:S02]  /*1400*/  @UP0 USHF.R.U32.HI UR5, URZ, UR4, UR6 ;  /* 0x00000004ff050299 */ /* 0x000fe40008011606 */
[----:B------:R-:W-:Y:S02]  /*1410*/  UIMAD.WIDE.U32 UR14, UR20, UR27, URZ ;  /* 0x0000001b140e72a5 */ /* 0x000fe4000f8e00ff */
[----:B------:R-:W-:-:S02]  /*1420*/  UIMAD.WIDE.U32 UR6, UR5, UR16, URZ ;  /* 0x00000010050672a5 */ /* 0x000fc4000f8e00ff */
[----:B------:R-:W-:Y:S02]  /*1430*/  @UP1 USHF.R.U32.HI UR12, URZ, UR25, UR8 ;  /* 0x00000019ff0c1299 */ /* 0x000fe40008011608 */
[----:B------:R-:W-:Y:S02]  /*1440*/  UIMAD.WIDE.U32 UR10, UR21, UR24, URZ ;  /* 0x00000018150a72a5 */ /* 0x000fe4000f8e00ff */
[----:B------:R-:W-:Y:S01]  /*1450*/  UIMAD.WIDE.U32 UR8, UR12, UR16, URZ ;  /* 0x000000100c0872a5 */ /* 0x000fe2000f8e00ff */
[----:B------:R-:W-:Y:S01]  /*1460*/  UMOV UR14, UR15 ;  /* 0x0000000f000e7c82 */ /* 0x000fe20008000000 */
[----:B------:R-:W-:Y:S01]  /*1470*/  UMOV UR6, UR7 ;  /* 0x0000000700067c82 */ /* 0x000fe20008000000 */
[----:B------:R-:W-:Y:S02]  /*1480*/  USHF.R.U32.HI UR14, URZ, UR4, UR14 ;  /* 0x00000004ff0e7299 */ /* 0x000fe4000801160e */
[----:B------:R-:W-:Y:S01]  /*1490*/  @UP2 USHF.R.U32.HI UR5, URZ, UR17, UR6 ;  /* 0x00000011ff052299 */ /* 0x000fe20008011606 */
[----:B------:R-:W-:-:S02]  /*14a0*/  UMOV UR10, UR11 ;  /* 0x0000000b000a7c82 */ /* 0x000fc40008000000 */
[----:B------:R-:W-:Y:S01]  /*14b0*/  UMOV UR6, UR9 ;  /* 0x0000000900067c82 */ /* 0x000fe20008000000 */
[----:B------:R-:W-:Y:S02]  /*14c0*/  USHF.R.U32.HI UR10, URZ, UR25, UR10 ;  /* 0x00000019ff0a7299 */ /* 0x000fe4000801160a */
[----:B------:R-:W-:Y:S02]  /*14d0*/  @UP2 USHF.R.U32.HI UR12, URZ, UR17, UR6 ;  /* 0x00000011ff0c2299 */ /* 0x000fe40008011606 */
[----:B------:R-:W-:Y:S02]  /*14e0*/  USEL UR4, UR20, UR14, !UP0 ;  /* 0x0000000e14047287 */ /* 0x000fe4000c000000 */
[----:B------:R-:W-:Y:S02]  /*14f0*/  UIMAD UR6, UR5, UR18, URZ ;  /* 0x00000012050672a4 */ /* 0x000fe4000f8e02ff */
[----:B------:R-:W-:Y:S02]  /*1500*/  USEL UR5, UR21, UR10, !UP1 ;  /* 0x0000000a15057287 */ /* 0x000fe4000c800000 */
[----:B------:R-:W-:-:S02]  /*1510*/  UIMAD UR8, UR12, UR18, URZ ;  /* 0x000000120c0872a4 */ /* 0x000fc4000f8e02ff */
[----:B------:R-:W-:Y:S02]  /*1520*/  UISETP.GE.AND UP0, UPT, UR4, UR6, UPT ;  /* 0x000000060400728c */ /* 0x000fe4000bf06270 */
[----:B------:R-:W-:Y:S02]  /*1530*/  UIMAD.WIDE.U32 UR6, UR4, UR16, URZ ;  /* 0x00000010040672a5 */ /* 0x000fe4000f8e00ff */
[----:B------:R-:W-:Y:S02]  /*1540*/  UISETP.GE.OR UP0, UPT, UR5, UR8, UP0 ;  /* 0x000000080500728c */ /* 0x000fe40008706670 */
[----:B------:R-:W-:Y:S02]  /*1550*/  UIMAD.WIDE.U32 UR8, UR5, UR16, URZ ;  /* 0x00000010050872a5 */ /* 0x000fe4000f8e00ff */
[----:B------:R-:W-:Y:S02]  /*1560*/  USHF.R.U32.HI UR7, URZ, UR17, UR7 ;  /* 0x00000011ff077299 */ /* 0x000fe40008011607 */
[----:B------:R-:W-:-:S02]  /*1570*/  UIADD3 UR10, UPT, UPT, -UR4, URZ, URZ ;  /* 0x000000ff040a7290 */ /* 0x000fc4000fffe1ff */
[----:B------:R-:W-:Y:S02]  /*1580*/  USEL UR7, UR4, UR7, !UP2 ;  /* 0x0000000704077287 */ /* 0x000fe4000d000000 */
[----:B------:R-:W-:Y:S01]  /*1590*/  UIADD3 UR16, UPT, UPT, -UR5, URZ, URZ ;  /* 0x000000ff05107290 */ /* 0x000fe2000fffe1ff */
[----:B------:R-:W-:Y:S01]  /*15a0*/  @!UP0 UMOV UR6, UR9 ;  /* 0x0000000900068c82 */ /* 0x000fe20008000000 */
[----:B------:R-:W-:Y:S02]  /*15b0*/  UIADD3 UR8, UPT, UPT, -UR7, URZ, URZ ;  /* 0x000000ff07087290 */ /* 0x000fe4000fffe1ff */
[----:B------:R-:W-:Y:S02]  /*15c0*/  @!UP0 USHF.R.U32.HI UR6, URZ, UR17, UR6 ;  /* 0x00000011ff068299 */ /* 0x000fe40008011606 */
[----:B------:R-:W-:Y:S02]  /*15d0*/  UIMAD UR8, UR18, UR8, UR4 ;  /* 0x00000008120872a4 */ /* 0x000fe4000f8e0204 */
[----:B------:R-:W-:-:S02]  /*15e0*/  @!UP0 USEL UR6, UR5, UR6, !UP2 ;  /* 0x0000000605068287 */ /* 0x000fc4000d000000 */
[----:B------:R-:W-:Y:S02]  /*15f0*/  UIMAD UR20, UR26, UR10, UR20 ;  /* 0x0000000a1a1472a4 */ /* 0x000fe4000f8e0214 */
[----:B------:R-:W-:Y:S02]  /*1600*/  @!UP0 UIADD3 UR7, UPT, UPT, UR7, -UR6, URZ ;  /* 0x8000000607078290 */ /* 0x000fe4000fffe0ff */
[----:B------:R-:W-:Y:S02]  /*1610*/  @!UP0 UIMAD UR6, UR8, UR12, UR6 ;  /* 0x0000000c080682a4 */ /* 0x000fe4000f8e0206 */
[----:B------:R-:W-:Y:S02]  /*1620*/  @!UP0 UIMAD UR4, UR7, UR18, UR5 ;  /* 0x00000012070482a4 */ /* 0x000fe4000f8e0205 */
[----:B------:R-:W-:Y:S02]  /*1630*/  UIMAD UR16, UR22, UR16, UR21 ;  /* 0x00000010161072a4 */ /* 0x000fe4000f8e0215 */
[----:B------:R-:W-:Y:S01]  /*1640*/  UIMAD UR20, UR4, UR26, UR20 ;  /* 0x0000001a041472a4 */ /* 0x000fe2000f8e0214 */
[----:B------:R-:W-:-:S02]  /*1650*/  @!UP0 UMOV UR5, UR6 ;  /* 0x0000000600058c82 */ /* 0x000fc40008000000 */
[----:B------:R-:W-:-:S12]  /*1660*/  UIMAD UR16, UR5, UR22, UR16 ;  /* 0x00000016051072a4 */ /* 0x000fd8000f8e0210 */
.L_x_18:
[----:B------:R-:W-:Y:S02]  /*1670*/  UISETP.NE.AND UP1, UPT, UR23, 0x1, UPT ;  /* 0x000000011700788c */ /* 0x000fe4000bf25270 */
[----:B------:R-:W-:Y:S02]  /*1680*/  UISETP.NE.AND UP0, UPT, UR13, 0x2, UPT ;  /* 0x000000020d00788c */ /* 0x000fe4000bf05270 */
[----:B------:R-:W-:Y:S02]  /*1690*/  ULOP3.LUT UR28, UR28, 0x800, URZ, 0xc0, !UPT ;  /* 0x000008001c1c7892 */ /* 0x000fe4000f8ec0ff */
[----:B------:R-:W-:-:S03]  /*16a0*/  USHF.L.U32 UR24, UR29, UR19, URZ ;  /* 0x000000131d187299 */ /* 0x000fc600080006ff */
[----:B------:R-:W-:Y:S09]  /*16b0*/  BRA.U UP1, `(.L_x_19) ;  /* 0x0000000101447547 */ /* 0x000ff2000b800000 */
[----:B------:R-:W1:Y:S01]  /*16c0*/  LDCU.128 UR8, c[0x0][0xb10] ;  /* 0x00016200ff0877ac */ /* 0x000e620008000c00 */
[----:B------:R-:W2:Y:S01]  /*16d0*/  LDCU UR12, c[0x0][0xb0c] ;  /* 0x00016180ff0c77ac */ /* 0x000ea20008000800 */
[----:B------:R-:W3:Y:S01]  /*16e0*/  LDCU UR14, c[0x0][0xb20] ;  /* 0x00016400ff0e77ac */ /* 0x000ee20008000800 */
[----:B-1----:R-:W-:Y:S02]  /*16f0*/  UIMAD.WIDE.U32 UR6, UR16, UR8, URZ ;  /* 0x00000008100672a5 */ /* 0x002fe4000f8e00ff */
[----:B------:R-:W-:Y:S02]  /*1700*/  UIMAD.WIDE.U32 UR4, UR20, UR11, URZ ;  /* 0x0000000b140472a5 */ /* 0x000fe4000f8e00ff */
[----:B--2---:R-:W-:Y:S02]  /*1710*/  UISETP.NE.AND UP2, UPT, UR12, 0x1, UPT ;  /* 0x000000010c00788c */ /* 0x004fe4000bf45270 */
[----:B------:R-:W-:Y:S01]  /*1720*/  UISETP.NE.AND UP1, UPT, UR10, 0x1, UPT ;  /* 0x000000010a00788c */ /* 0x000fe2000bf25270 */
[----:B------:R-:W-:-:S02]  /*1730*/  UMOV UR6, UR7 ;  /* 0x0000000700067c82 */ /* 0x000fc40008000000 */
[----:B------:R-:W-:Y:S01]  /*1740*/  UMOV UR4, UR5 ;  /* 0x0000000500047c82 */ /* 0x000fe20008000000 */
[----:B------:R-:W-:Y:S02]  /*1750*/  USHF.R.U32.HI UR6, URZ, UR9, UR6 ;  /* 0x00000009ff067299 */ /* 0x000fe40008011606 */
[----:B---3--:R-:W-:Y:S02]  /*1760*/  USHF.R.U32.HI UR4, URZ, UR14, UR4 ;  /* 0x0000000eff047299 */ /* 0x008fe40008011604 */
[----:B------:R-:W-:Y:S02]  /*1770*/  USEL UR5, UR16, UR6, !UP2 ;  /* 0x0000000610057287 */ /* 0x000fe4000d000000 */
[----:B------:R-:W-:-:S04]  /*1780*/  USEL UR4, UR20, UR4, !UP1 ;  /* 0x0000000414047287 */ /* 0x000fc8000c800000 */
[----:B------:R-:W-:Y:S02]  /*1790*/  UIADD3 UR6, UPT, UPT, -UR4, UR5, URZ ;  /* 0x0000000504067290 */ /* 0x000fe4000fffe1ff */
[----:B------:R-:W-:Y:S02]  /*17a0*/  UIADD3 UR4, UPT, UPT, UR4, -UR5, URZ ;  /* 0x8000000504047290 */ /* 0x000fe4000fffe0ff */
[----:B------:R-:W-:Y:S02]  /*17b0*/  UIMAD UR20, UR6, UR10, UR20 ;  /* 0x0000000a061472a4 */ /* 0x000fe4000f8e0214 */
[----:B------:R-:W-:-:S12]  /*17c0*/  UIMAD UR16, UR4, UR12, UR16 ;  /* 0x0000000c041072a4 */ /* 0x000fd8000f8e0210 */
.L_x_19:
[----:B------:R-:W-:Y:S05]  /*17d0*/  BRA.U !UP5, `(.L_x_20) ;  /* 0x000000010d0c7547 */ /* 0x000fea000b800000 */
[----:B------:R-:W-:Y:S01]  /*17e0*/  UCGABAR_WAIT ;  /* 0x0000000000007dc7 */ /* 0x000fe20008000000 */
[----:B------:R-:W-:Y:S01]  /*17f0*/  CCTL.IVALL ;  /* 0x00000000ff00798f */ /* 0x000fe20002000000 */
[----:B------:R-:W-:Y:S05]  /*1800*/  BRA `(.L_x_21) ;  /* 0x0000000000047947 */ /* 0x000fea0003800000 */
.L_x_20:
[----:B------:R-:W-:Y:S06]  /*1810*/  BAR.SYNC.DEFER_BLOCKING 0x0 ;  /* 0x0000000000007b1d */ /* 0x000fec0000010000 */
.L_x_21:
[----:B------:R-:W-:Y:S05]  /*1820*/  BRA.U UP0, `(.L_x_22) ;  /* 0x0000001100f07547 */ /* 0x000fea000b800000 */
[----:B------:R-:W1:Y:S01]  /*1830*/  LDCU UR6, c[0x0][0x38c] ;  /* 0x00007180ff0677ac */ /* 0x000e620008000800 */
[----:B------:R-:W2:Y:S01]  /*1840*/  S2UR UR9, SR_CgaCtaId ;  /* 0x00000000000979c3 */ /* 0x000ea20000008800 */
[----:B------:R-:W-:Y:S01]  /*1850*/  PLOP3.LUT P1, PT, PT, PT, UP3, 0x80, 0x8 ;  /* 0x000000000008781c */ /* 0x000fe20003f2f038 */
[----:B------:R-:W-:Y:S01]  /*1860*/  IMAD.MOV.U32 R12, RZ, RZ, 0x1 ;  /* 0x00000001ff0c7424 */ /* 0x000fe200078e00ff */
[----:B------:R-:W-:Y:S01]  /*1870*/  UMOV UR8, 0x400 ;  /* 0x0000040000087882 */ /* 0x000fe20000000000 */
[----:B------:R-:W-:Y:S01]  /*1880*/  UISETP.NE.AND UP1, UPT, UR13, URZ, UPT ;  /* 0x000000ff0d00728c */ /* 0x000fe2000bf25270 */
[----:B------:R-:W-:Y:S01]  /*1890*/  ISETP.NE.AND P2, PT, R3, RZ, P3 ;  /* 0x000000ff0300720c */ /* 0x000fe20001f45270 */
[----:B------:R-:W-:Y:S01]  /*18a0*/  USHF.L.U32 UR7, UR21, 0x7, URZ ;  /* 0x0000000715077899 */ /* 0x000fe200080006ff */
[----:B------:R-:W-:Y:S01]  /*18b0*/  PLOP3.LUT P1, PT, P1, PT, PT, 0x8, 0x80 ;  /* 0x000000000080781c */ /* 0x000fe20000f2e170 */
[----:B------:R-:W-:Y:S01]  /*18c0*/  USHF.L.U32 UR46, UR21, 0x6, URZ ;  /* 0x00000006152e7899 */ /* 0x000fe200080006ff */
[----:B------:R-:W-:Y:S01]  /*18d0*/  CS2R R10, SRZ ;  /* 0x00000000000a7805 */ /* 0x000fe2000001ff00 */
[----:B------:R-:W-:Y:S01]  /*18e0*/  IMAD.MOV.U32 R9, RZ, RZ, RZ ;  /* 0x000000ffff097224 */ /* 0x000fe200078e00ff */
[----:B------:R-:W3:Y:S01]  /*18f0*/  LDCU UR39, c[0x0][0x370] ;  /* 0x00006e00ff2777ac */ /* 0x000ee20008000800 */
[----:B------:R-:W-:Y:S01]  /*1900*/  IMAD.MOV.U32 R8, RZ, RZ, 0x1 ;  /* 0x00000001ff087424 */ /* 0x000fe200078e00ff */
[----:B------:R-:W4:Y:S01]  /*1910*/  LDCU.64 UR26, c[0x0][0x348] ;  /* 0x00006900ff1a77ac */ /* 0x000f220008000a00 */
[----:B-1----:R-:W-:-:S02]  /*1920*/  UIADD3 UR5, UPT, UPT, UR6, 0x1f, URZ ;  /* 0x0000001f06057890 */ /* 0x002fc4000fffe0ff */
[----:B------:R-:W-:Y:S02]  /*1930*/  UIADD3 UR47, UPT, UPT, UR6, 0x3e, URZ ;  /* 0x0000003e062f7890 */ /* 0x000fe4000fffe0ff */
[----:B------:R-:W-:Y:S02]  /*1940*/  USHF.R.S32.HI UR4, URZ, 0x1f, UR5 ;  /* 0x0000001fff047899 */ /* 0x000fe40008011405 */
[----:B--2---:R-:W-:Y:S02]  /*1950*/  ULEA UR13, UR9, UR8, 0x18 ;  /* 0x00000008090d7291 */ /* 0x004fe4000f8ec0ff */
[----:B------:R-:W-:Y:S02]  /*1960*/  ULEA.HI UR4, UR4, UR5, URZ, 0x5 ;  /* 0x0000000504047291 */ /* 0x000fe4000f8f28ff */
[----:B------:R-:W-:Y:S02]  /*1970*/  ULOP3.LUT UR5, UR7, 0x80, URZ, 0xc0, !UPT ;  /* 0x0000008007057892 */ /* 0x000fe4000f8ec0ff */
[----:B------:R-:W-:-:S02]  /*1980*/  USHF.R.S32.HI UR41, URZ, 0x5, UR4 ;  /* 0x00000005ff297899 */ /* 0x000fc40008011404 */
[----:B------:R-:W-:Y:S02]  /*1990*/  UIADD3 UR4, UPT, UPT, UR6, -0x1, URZ ;  /* 0xffffffff06047890 */ /* 0x000fe4000fffe0ff */
[----:B------:R-:W-:Y:S02]  /*19a0*/  UISETP.LT.U32.AND UP0, UPT, UR41, 0x4, UPT ;  /* 0x000000042900788c */ /* 0x000fe4000bf01070 */
[----:B------:R-:W-:Y:S02]  /*19b0*/  UISETP.GE.U32.AND UP2, UPT, UR4, -0x3f, UPT ;  /* 0xffffffc10400788c */ /* 0x000fe4000bf46070 */
[----:B------:R-:W-:Y:S02]  /*19c0*/  USEL UR40, UR41, 0x4, UP0 ;  /* 0x0000000429287887 */ /* 0x000fe40008000000 */
[----:B------:R-:W-:Y:S02]  /*19d0*/  ULEA UR30, UR28, UR13, 0x1 ;  /* 0x0000000d1c1e7291 */ /* 0x000fe4000f8e08ff */
[----:B------:R-:W-:Y:S01]  /*19e0*/  UIADD3 UR4, UPT, UPT, UR40, -0x1, URZ ;  /* 0xffffffff28047890 */ /* 0x000fe2000fffe0ff */
[----:B------:R-:W1:Y:S04]  /*19f0*/  LDCU UR38, c[0x0][0x374] ;  /* 0x00006e80ff2677ac */ /* 0x000e680008000800 */
[----:B------:R-:W-:-:S02]  /*1a00*/  @UP2 UIADD3 UR4, UPT, UPT, UR40, URZ, URZ ;  /* 0x000000ff28042290 */ /* 0x000fc4000fffe0ff */
[----:B------:R-:W-:Y:S02]  /*1a10*/  ULOP3.LUT UR46, UR46, 0x40, URZ, 0xc0, !UPT ;  /* 0x000000402e2e7892 */ /* 0x000fe4000f8ec0ff */
[----:B------:R-:W-:Y:S02]  /*1a20*/  USEL UR21, UR48, 0x2, UP1 ;  /* 0x0000000230157887 */ /* 0x000fe40008800000 */
[----:B------:R-:W-:Y:S02]  /*1a30*/  ULEA.HI UR45, UR28, UR5, URZ, 0x1b ;  /* 0x000000051c2d7291 */ /* 0x000fe4000f8fd8ff */
[----:B------:R-:W-:Y:S02]  /*1a40*/  UIADD3 UR30, UPT, UPT, UR30, 0x8400, URZ ;  /* 0x000084001e1e7890 */ /* 0x000fe4000fffe0ff */
[----:B------:R-:W-:Y:S02]  /*1a50*/  UIADD3 UR44, UPT, UPT, UR41, -UR40, URZ ;  /* 0x80000028292c7290 */ /* 0x000fe4000fffe0ff */
[----:B------:R-:W-:-:S02]  /*1a60*/  UIADD3 UR29, UPT, UPT, UR4, 0x1, URZ ;  /* 0x00000001041d7890 */ /* 0x000fc4000fffe0ff */
[----:B------:R-:W-:Y:S01]  /*1a70*/  UIADD3 UR43, UPT, UPT, -UR4, URZ, URZ ;  /* 0x000000ff042b7290 */ /* 0x000fe2000fffe1ff */
[----:B-1-34-:R-:W-:-:S11]  /*1a80*/  UMOV UR6, URZ ;  /* 0x000000ff00067c82 */ /* 0x01afd60008000000 */
.L_x_42:
[----:B-1----:R-:W1:Y:S02]  /*1a90*/  S2UR UR4, SR_CgaCtaId ;  /* 0x00000000000479c3 */ /* 0x002e640000008800 */
[----:B-1----:R-:W-:-:S09]  /*1aa0*/  UISETP.NE.AND UP0, UPT, UR4, URZ, UPT ;  /* 0x000000ff0400728c */ /* 0x002fd2000bf05270 */
[----:B------:R-:W-:Y:S05]  /*1ab0*/  BRA.U UP0, `(.L_x_23) ;  /* 0x0000000100287547 */ /* 0x000fea000b800000 */
[----:B------:R-:W-:Y:S02]  /*1ac0*/  LEA R0, R9, UR13, 0x3 ;  /* 0x0000000d09007c11 */ /* 0x000fe4000f8e18ff */
[----:B------:R-:W-:-:S04]  /*1ad0*/  SHF.L.U32 R3, R8, 0x1f, RZ ;  /* 0x0000001f08037819 */ /* 0x000fc800000006ff */
[----:B------:R-:W1:Y:S02]  /*1ae0*/  SYNCS.PHASECHK.TRANS64.TRYWAIT P0, [R0+URZ+0x100], R3 ;  /* 0x00010003000075a7 */ /* 0x000e6400080011ff */
[----:B-1----:R-:W-:Y:S05]  /*1af0*/  @!P0 BRA `(.L_x_24) ;  /* 0x0000007c00c88947 */ /* 0x002fea0003800000 */
.L_x_149:
[----:B------:R2:W-:Y:S01]  /*1b00*/  SYNCS.ARRIVE.TRANS64.A1T0 RZ, [R0+URZ+0xf0], RZ ;  /* 0x0000f0ff00ff79a7 */ /* 0x0005e200081000ff */
[----:B------:R-:W-:-:S05]  /*1b10*/  VIADD R9, R9, 0x1 ;  /* 0x0000000109097836 */ /* 0x000fca0000000000 */
[----:B------:R-:W-:-:S04]  /*1b20*/  ISETP.NE.AND P0, PT, R9, 0x2, PT ;  /* 0x000000020900780c */ /* 0x000fc80003f05270 */
[----:B-1----:R-:W-:Y:S02]  /*1b30*/  SEL R3, RZ, 0x1, P0 ;  /* 0x00000001ff037807 */ /* 0x002fe40000000000 */
[----:B------:R-:W-:Y:S02]  /*1b40*/  SEL R9, R9, RZ, P0 ;  /* 0x000000ff09097207 */ /* 0x000fe40000000000 */
[----:B------:R-:W-:-:S07]  /*1b50*/  LOP3.LUT R8, R8, R3, RZ, 0x3c, !PT ;  /* 0x0000000308087212 */ /* 0x000fce00078e3cff */
.L_x_23:
[----:B------:R-:W-:Y:S01]  /*1b60*/  ULEA UR4, UR6, UR13, 0x3 ;  /* 0x0000000d06047291 */ /* 0x000fe2000f8e18ff */
[----:B--2---:R-:W-:Y:S01]  /*1b70*/  SHF.L.U32 R0, R12, 0x1f, RZ ;  /* 0x0000001f0c007819 */ /* 0x004fe200000006ff */
[----:B------:R-:W-:Y:S02]  /*1b80*/  UISETP.GE.U32.AND UP0, UPT, UR47, 0x3f, UPT ;  /* 0x0000003f2f00788c */ /* 0x000fe4000bf06070 */
[----:B------:R-:W-:Y:S01]  /*1b90*/  ULEA UR11, UR20, UR46, 0x7 ;  /* 0x0000002e140b7291 */ /* 0x000fe2000f8e38ff */
[----:B------:R-:W-:-:S04]  /*1ba0*/  UMOV UR7, URZ ;  /* 0x000000ff00077c82 */ /* 0x000fc80008000000 */
[----:B------:R1:W2:Y:S01]  /*1bb0*/  SYNCS.PHASECHK.TRANS64.TRYWAIT P0, [UR4+0x20], R0 ;  /* 0x00002000ff0075a7 */ /* 0x0002a20008001104 */
[----:B------:R-:W-:-:S04]  /*1bc0*/  ULEA.HI UR4, UR16, UR16, URZ, 0x1 ;  /* 0x0000001010047291 */ /* 0x000fc8000f8f08ff */
[----:B------:R-:W-:-:S04]  /*1bd0*/  USHF.L.U32 UR4, UR4, 0x7, URZ ;  /* 0x0000000704047899 */ /* 0x000fc800080006ff */
[----:B------:R-:W-:-:S04]  /*1be0*/  ULOP3.LUT UR35, UR4, 0xffffff00, URZ, 0xc0, !UPT ;  /* 0xffffff0004237892 */ /* 0x000fc8000f8ec0ff */
[----:B------:R-:W-:Y:S01]  /*1bf0*/  UIADD3 UR35, UPT, UPT, UR45, UR35, URZ ;  /* 0x000000232d237290 */ /* 0x000fe2000fffe0ff */
[----:B------:R-:W-:Y:S11]  /*1c00*/  BRA.U !UP0, `(.L_x_25) ;  /* 0x0000000108c87547 */ /* 0x000ff6000b800000 */
[----:B------:R-:W-:Y:S01]  /*1c10*/  UMOV UR16, UR43 ;  /* 0x0000002b00107c82 */ /* 0x000fe20008000000 */
[----:B------:R-:W-:Y:S01]  /*1c20*/  UMOV UR4, UR6 ;  /* 0x0000000600047c82 */ /* 0x000fe20008000000 */
[----:B------:R-:W-:-:S05]  /*1c30*/  UMOV UR34, URZ ;  /* 0x000000ff00227c82 */ /* 0x000fca0008000000 */
.L_x_31:
[----:B------:R-:W-:Y:S01]  /*1c40*/  ULEA UR33, UR4, UR13, 0x3 ;  /* 0x0000000d04217291 */ /* 0x000fe2000f8e18ff */
[----:B------:R-:W-:Y:S01]  /*1c50*/  @P3 MOV R2, 0x6000 ;  /* 0x0000600000023802 */ /* 0x000fe20000000f00 */
[----:B--234-:R-:W-:Y:S10]  /*1c60*/  @P0 BRA `(.L_x_26) ;  /* 0x00000000000c0947 */ /* 0x01cff40003800000 */
[----:B------:R-:W-:-:S04]  /*1c70*/  SHF.L.U32 R3, R12, 0x1f, RZ ;  /* 0x0000001f0c037819 */ /* 0x000fc800000006ff */
[----:B------:R-:W2:Y:S02]  /*1c80*/  SYNCS.PHASECHK.TRANS64.TRYWAIT P0, [UR33+0x20], R3 ;  /* 0x00002003ff0075a7 */ /* 0x000ea40008001121 */
[----:B--2---:R-:W-:Y:S05]  /*1c90*/  @!P0 BRA `(.L_x_27) ;  /* 0x0000007c00748947 */ /* 0x004fea0003800000 */
.L_x_26:
[----:B------:R2:W-:Y:S01]  /*1ca0*/  @P3 SYNCS.ARRIVE.TRANS64 RZ, [UR33], R2 ;  /* 0x00000002ffff39a7 */ /* 0x0005e20008000021 */
[----:B------:R-:W-:Y:S02]  /*1cb0*/  ULOP3.LUT UR5, UR21, 0x2, URZ, 0xfc, !UPT ;  /* 0x0000000215057892 */ /* 0x000fe4000f8efcff */
[----:B------:R-:W-:Y:S02]  /*1cc0*/  UIADD3 UR16, UPT, UPT, UR16, 0x1, URZ ;  /* 0x0000000110107890 */ /* 0x000fe4000fffe0ff */
[----:B------:R-:W-:Y:S02]  /*1cd0*/  UISETP.NE.AND UP0, UPT, UR5, 0x2, UPT ;  /* 0x000000020500788c */ /* 0x000fe4000bf05270 */
[----:B------:R-:W-:-:S07]  /*1ce0*/  UISETP.NE.AND UP2, UPT, UR16, 0x1, UPT ;  /* 0x000000011000788c */ /* 0x000fce000bf45270 */
[----:B------:R-:W-:Y:S05]  /*1cf0*/  BRA.U UP0, `(.L_x_28) ;  /* 0x0000000100047547 */ /* 0x000fea000b800000 */
[----:B------:R-:W-:Y:S05]  /*1d00*/  BPT.TRAP 0x1 ;  /* 0x000000040000795c */ /* 0x000fea0000300000 */
.L_x_28:
[----:B------:R-:W-:Y:S04]  /*1d10*/  BSSY.RECONVERGENT B0, `(.L_x_29) ;  /* 0x0000003000007945 */ /* 0x000fe80003800200 */
[----:B------:R-:W-:Y:S05]  /*1d20*/  @!P2 BRA `(.L_x_30) ;  /* 0x000000000004a947 */ /* 0x000fea0003800000 */
[----:B------:R-:W-:Y:S05]  /*1d30*/  BPT.TRAP 0x1 ;  /* 0x000000040000795c */ /* 0x000fea0000300000 */
.L_x_30:
[----:B------:R-:W-:Y:S05]  /*1d40*/  BSYNC.RECONVERGENT B0 ;  /* 0x0000000000007941 */ /* 0x000fea0003800200 */
.L_x_29:
[----:B------:R-:W-:Y:S02]  /*1d50*/  UIADD3 UR5, UPT, UPT, UR4, 0x1, URZ ;  /* 0x0000000104057890 */ /* 0x000fe4000fffe0ff */
[----:B------:R-:W-:Y:S02]  /*1d60*/  USHF.L.U32 UR8, UR4, 0xc, URZ ;  /* 0x0000000c04087899 */ /* 0x000fe400080006ff */
[----:B------:R-:W-:Y:S02]  /*1d70*/  UISETP.NE.AND UP0, UPT, UR5, 0x4, UPT ;  /* 0x000000040500788c */ /* 0x000fe4000bf05270 */
[----:B------:R-:W-:Y:S02]  /*1d80*/  ULOP3.LUT UR32, UR8, UR28, URZ, 0xfc, !UPT ;  /* 0x0000001c08207292 */ /* 0x000fe4000f8efcff */
[----:B------:R-:W-:Y:S02]  /*1d90*/  USEL UR7, URZ, 0x1, UP0 ;  /* 0x00000001ff077887 */ /* 0x000fe40008000000 */
[----:B------:R-:W-:-:S02]  /*1da0*/  USEL UR6, UR5, URZ, UP0 ;  /* 0x000000ff05067287 */ /* 0x000fc40008000000 */
[----:B------:R-:W-:Y:S02]  /*1db0*/  UIADD3 UR14, UP1, UPT, UR26, 0x80, URZ ;  /* 0x000000801a0e7890 */ /* 0x000fe4000ff3e0ff */
[----:B------:R-:W-:Y:S01]  /*1dc0*/  ULEA UR5, UR6, UR13, 0x3 ;  /* 0x0000000d06057291 */ /* 0x000fe2000f8e18ff */
[----:B------:R-:W-:Y:S01]  /*1dd0*/  LOP3.LUT R12, R12, UR7, RZ, 0x3c, !PT ;  /* 0x000000070c0c7c12 */ /* 0x000fe2000f8e3cff */
[----:B------:R-:W-:Y:S02]  /*1de0*/  ULEA UR32, UR32, UR13, 0x1 ;  /* 0x0000000d20207291 */ /* 0x000fe4000f8e08ff */
[----:B------:R-:W-:Y:S01]  /*1df0*/  UIADD3 UR4, UP0, UPT, UR26, 0x180, URZ ;  /* 0x000001801a047890 */ /* 0x000fe2000ff1e0ff */
[----:B-1----:R-:W-:Y:S01]  /*1e00*/  SHF.L.U32 R0, R12, 0x1f, RZ ;  /* 0x0000001f0c007819 */ /* 0x002fe200000006ff */
[----:B------:R-:W-:Y:S02]  /*1e10*/  ULOP3.LUT UR33, UR33, 0xfefffff8, URZ, 0xc0, !UPT ;  /* 0xfefffff821217892 */ /* 0x000fe4000f8ec0ff */
[----:B------:R-:W-:Y:S01]  /*1e20*/  UIADD3.X UR15, UPT, UPT, URZ, UR27, URZ, UP1, !UPT ;  /* 0x0000001bff0f7290 */ /* 0x000fe20008ffe4ff */
[----:B------:R3:W4:Y:S01]  /*1e30*/  SYNCS.PHASECHK.TRANS64.TRYWAIT P0, [UR5+0x20], R0 ;  /* 0x00002000ff0075a7 */ /* 0x0007220008001105 */
[----:B------:R-:W-:-:S02]  /*1e40*/  UIADD3 UR32, UPT, UPT, UR32, 0x8400, URZ ;  /* 0x0000840020207890 */ /* 0x000fc4000fffe0ff */
[----:B------:R-:W-:Y:S02]  /*1e50*/  UPRMT UR7, URZ, 0x5410, UR24 ;  /* 0x00005410ff077896 */ /* 0x000fe40008000018 */
[----:B------:R-:W-:Y:S02]  /*1e60*/  UIADD3 UR8, UPT, UPT, UR13, 0x10400, UR8 ;  /* 0x000104000d087890 */ /* 0x000fe4000fffe008 */
[----:B------:R-:W-:Y:S01]  /*1e70*/  UIADD3.X UR5, UPT, UPT, URZ, UR27, URZ, UP0, !UPT ;  /* 0x0000001bff057290 */ /* 0x000fe200087fe4ff */
[----:B------:R-:W-:Y:S01]  /*1e80*/  UMOV UR18, 0x0 ;  /* 0x0000000000127882 */ /* 0x000fe20000000000 */
[----:B------:R-:W-:Y:S01]  /*1e90*/  UMOV UR19, 0x10000000 ;  /* 0x1000000000137882 */ /* 0x000fe20000000000 */
[----:B------:R-:W-:Y:S01]  /*1ea0*/  UMOV UR10, UR34 ;  /* 0x00000022000a7c82 */ /* 0x000fe20008000000 */
[----:B------:R-:W-:Y:S01]  /*1eb0*/  UMOV UR12, UR36 ;  /* 0x00000024000c7c82 */ /* 0x000fe20008000000 */
[----:B------:R-:W-:Y:S01]  /*1ec0*/  UMOV UR9, UR33 ;  /* 0x0000002100097c82 */ /* 0x000fe20008000000 */
[----:B------:R1:W-:Y:S03]  /*1ed0*/  UTMALDG.3D.MULTICAST.2CTA [UR32], [UR14], UR7, desc[UR18] ;  /* 0x000012200e0073b4 */ /* 0x0003e60008211807 */
[----:B------:R2:W-:Y:S01]  /*1ee0*/  UTMALDG.3D.2CTA [UR8], [UR4], desc[UR18] ;  /* 0x00001208040075b4 */ /* 0x0005e20008211000 */
[----:B-1----:R-:W-:Y:S01]  /*1ef0*/  UIADD3 UR34, UPT, UPT, UR34, 0x20, URZ ;  /* 0x0000002022227890 */ /* 0x002fe2000fffe0ff */
[----:B------:R-:W-:Y:S01]  /*1f00*/  UMOV UR7, UR29 ;  /* 0x0000001d00077c82 */ /* 0x000fe20008000000 */
[----:B--2---:R-:W-:Y:S01]  /*1f10*/  UMOV UR4, UR6 ;  /* 0x0000000600047c82 */ /* 0x004fe20008000000 */
[----:B------:R-:W-:Y:S09]  /*1f20*/  BRA.U UP2, `(.L_x_31) ;  /* 0xfffffffd02447547 */ /* 0x000ff2000b83ffff */
.L_x_25:
[----:B------:R-:W-:Y:S01]  /*1f30*/  ULEA UR4, UR6, UR13, 0x3 ;  /* 0x0000000d06047291 */ /* 0x000fe2000f8e18ff */
[----:B-1-3--:R-:W-:Y:S01]  /*1f40*/  SHF.L.U32 R0, R12, 0x1f, RZ ;  /* 0x0000001f0c007819 */ /* 0x00afe200000006ff */
[----:B------:R-:W-:Y:S01]  /*1f50*/  @!P1 SYNCS.ARRIVE.TRANS64.A1T0 RZ, [UR13+0x88], RZ ;  /* 0x000088ffffff99a7 */ /* 0x000fe2000810000d */
[----:B------:R-:W-:-:S06]  /*1f60*/  UISETP.GT.AND UP0, UPT, UR41, UR40, UPT ;  /* 0x000000282900728c */ /* 0x000fcc000bf04270 */
[----:B--2-4-:R1:W2:Y:S03]  /*1f70*/  SYNCS.PHASECHK.TRANS64.TRYWAIT P0, [UR4+0x20], R0 ;  /* 0x00002000ff0075a7 */ /* 0x0142a60008001104 */
[----:B------:R-:W-:Y:S05]  /*1f80*/  BRA.U !UP0, `(.L_x_32) ;  /* 0x0000000108c07547 */ /* 0x000fea000b800000 */
[----:B------:R-:W-:Y:S01]  /*1f90*/  UIADD3 UR25, UPT, UPT, UR44, UR7, URZ ;  /* 0x000000072c197290 */ /* 0x000fe2000fffe0ff */
[----:B------:R-:W-:-:S11]  /*1fa0*/  UMOV UR4, UR6 ;  /* 0x0000000600047c82 */ /* 0x000fd60008000000 */
.L_x_38:
[----:B------:R-:W-:Y:S01]  /*1fb0*/  ULEA UR17, UR4, UR13, 0x3 ;  /* 0x0000000d04117291 */ /* 0x000fe2000f8e18ff */
[----:B--2---:R-:W-:Y:S01]  /*1fc0*/  @P3 MOV R2, 0x6000 ;  /* 0x0000600000023802 */ /* 0x004fe20000000f00 */
[----:B--2-4-:R-:W-:Y:S10]  /*1fd0*/  @P0 BRA `(.L_x_33) ;  /* 0x00000000000c0947 */ /* 0x014ff40003800000 */
[----:B------:R-:W-:-:S04]  /*1fe0*/  SHF.L.U32 R3, R12, 0x1f, RZ ;  /* 0x0000001f0c037819 */ /* 0x000fc800000006ff */
[----:B------:R-:W2:Y:S02]  /*1ff0*/  SYNCS.PHASECHK.TRANS64.TRYWAIT P0, [UR17+0x20], R3 ;  /* 0x00002003ff0075a7 */ /* 0x000ea40008001111 */
[----:B--2---:R-:W-:Y:S05]  /*2000*/  @!P0 BRA `(.L_x_34) ;  /* 0x0000007800b08947 */ /* 0x004fea0003800000 */
.L_x_33:
[----:B------:R2:W-:Y:S01]  /*2010*/  @P3 SYNCS.ARRIVE.TRANS64 RZ, [UR17], R2 ;  /* 0x00000002ffff39a7 */ /* 0x0005e20008000011 */
[----:B------:R-:W-:-:S04]  /*2020*/  ULOP3.LUT UR5, UR21, 0x2, URZ, 0xfc, !UPT ;  /* 0x0000000215057892 */ /* 0x000fc8000f8efcff */
[----:B------:R-:W-:-:S09]  /*2030*/  UISETP.NE.AND UP0, UPT, UR5, 0x2, UPT ;  /* 0x000000020500788c */ /* 0x000fd2000bf05270 */
[----:B------:R-:W-:Y:S05]  /*2040*/  BRA.U UP0, `(.L_x_35) ;  /* 0x0000000100047547 */ /* 0x000fea000b800000 */
[----:B------:R-:W-:Y:S05]  /*2050*/  BPT.TRAP 0x1 ;  /* 0x000000040000795c */ /* 0x000fea0000300000 */
.L_x_35:
[----:B------:R-:W-:Y:S04]  /*2060*/  BSSY.RECONVERGENT B0, `(.L_x_36) ;  /* 0x0000003000007945 */ /* 0x000fe80003800200 */
[----:B------:R-:W-:Y:S05]  /*2070*/  @!P2 BRA `(.L_x_37) ;  /* 0x000000000004a947 */ /* 0x000fea0003800000 */
[----:B------:R-:W-:Y:S05]  /*2080*/  BPT.TRAP 0x1 ;  /* 0x000000040000795c */ /* 0x000fea0000300000 */
.L_x_37:
[----:B------:R-:W-:Y:S05]  /*2090*/  BSYNC.RECONVERGENT B0 ;  /* 0x0000000000007941 */ /* 0x000fea0003800200 */
.L_x_36:
[----:B------:R-:W-:Y:S02]  /*20a0*/  UIADD3 UR5, UPT, UPT, UR4, 0x1, URZ ;  /* 0x0000000104057890 */ /* 0x000fe4000fffe0ff */
[----:B------:R-:W-:Y:S02]  /*20b0*/  UIADD3 UR14, UP1, UPT, UR26, 0x80, URZ ;  /* 0x000000801a0e7890 */ /* 0x000fe4000ff3e0ff */
[----:B------:R-:W-:Y:S02]  /*20c0*/  UISETP.NE.AND UP0, UPT, UR5, 0x4, UPT ;  /* 0x000000040500788c */ /* 0x000fe4000bf05270 */
[----:B------:R-:W-:Y:S02]  /*20d0*/  ULEA UR16, UR4, UR30, 0xd ;  /* 0x0000001e04107291 */ /* 0x000fe4000f8e68ff */
[----:B------:R-:W-:Y:S02]  /*20e0*/  USEL UR8, URZ, 0x1, UP0 ;  /* 0x00000001ff087887 */ /* 0x000fe40008000000 */
[----:B------:R-:W-:-:S02]  /*20f0*/  USEL UR6, UR5, URZ, UP0 ;  /* 0x000000ff05067287 */ /* 0x000fc40008000000 */
[----:B------:R-:W-:Y:S02]  /*2100*/  UIADD3 UR22, UP0, UPT, UR26, 0x180, URZ ;  /* 0x000001801a167890 */ /* 0x000fe4000ff1e0ff */
[----:B------:R-:W-:Y:S01]  /*2110*/  LOP3.LUT R12, R12, UR8, RZ, 0x3c, !PT ;  /* 0x000000080c0c7c12 */ /* 0x000fe2000f8e3cff */
[----:B------:R-:W-:Y:S02]  /*2120*/  ULEA UR8, UR4, UR13, 0xc ;  /* 0x0000000d04087291 */ /* 0x000fe4000f8e60ff */
[----:B------:R-:W-:Y:S01]  /*2130*/  ULEA UR5, UR6, UR13, 0x3 ;  /* 0x0000000d06057291 */ /* 0x000fe2000f8e18ff */
[----:B-1----:R-:W-:Y:S01]  /*2140*/  SHF.L.U32 R0, R12, 0x1f, RZ ;  /* 0x0000001f0c007819 */ /* 0x002fe200000006ff */
[----:B------:R-:W-:Y:S02]  /*2150*/  USHF.L.U32 UR18, UR7, 0x5, URZ ;  /* 0x0000000507127899 */ /* 0x000fe400080006ff */
[----:B------:R-:W-:Y:S02]  /*2160*/  ULOP3.LUT UR17, UR17, 0xfefffff8, URZ, 0xc0, !UPT ;  /* 0xfefffff811117892 */ /* 0x000fe4000f8ec0ff */
[----:B------:R-:W-:-:S02]  /*2170*/  UIADD3.X UR15, UPT, UPT, URZ, UR27, URZ, UP1, !UPT ;  /* 0x0000001bff0f7290 */ /* 0x000fc40008ffe4ff */
[----:B------:R-:W-:Y:S01]  /*2180*/  UPRMT UR4, URZ, 0x5410, UR24 ;  /* 0x00005410ff047896 */ /* 0x000fe20008000018 */
[----:B------:R3:W4:Y:S01]  /*2190*/  SYNCS.PHASECHK.TRANS64.TRYWAIT P0, [UR5+0x20], R0 ;  /* 0x00002000ff0075a7 */ /* 0x0007220008001105 */
[----:B------:R-:W-:Y:S02]  /*21a0*/  UIADD3 UR8, UPT, UPT, UR8, 0x10400, URZ ;  /* 0x0001040008087890 */ /* 0x000fe4000fffe0ff */
[----:B------:R-:W-:Y:S01]  /*21b0*/  UIADD3.X UR23, UPT, UPT, URZ, UR27, URZ, UP0, !UPT ;  /* 0x0000001bff177290 */ /* 0x000fe200087fe4ff */
[----:B------:R-:W-:Y:S01]  /*21c0*/  UMOV UR32, 0x0 ;  /* 0x0000000000207882 */ /* 0x000fe20000000000 */
[----:B------:R-:W-:Y:S01]  /*21d0*/  UMOV UR33, 0x10000000 ;  /* 0x1000000000217882 */ /* 0x000fe20000000000 */
[----:B------:R-:W-:Y:S01]  /*21e0*/  UMOV UR19, UR35 ;  /* 0x0000002300137c82 */ /* 0x000fe20008000000 */
[----:B------:R-:W-:Y:S01]  /*21f0*/  UMOV UR20, UR36 ;  /* 0x0000002400147c82 */ /* 0x000fe20008000000 */
[----:B------:R-:W-:Y:S01]  /*2200*/  UMOV UR12, UR36 ;  /* 0x00000024000c7c82 */ /* 0x000fe20008000000 */
[----:B------:R-:W-:Y:S01]  /*2210*/  UMOV UR9, UR17 ;  /* 0x0000001100097c82 */ /* 0x000fe20008000000 */
[----:B------:R-:W-:Y:S01]  /*2220*/  UMOV UR10, UR18 ;  /* 0x00000012000a7c82 */ /* 0x000fe20008000000 */
[----:B------:R1:W-:Y:S01]  /*2230*/  UTMALDG.3D.MULTICAST.2CTA [UR16], [UR14], UR4, desc[UR32] ;  /* 0x000020100e0073b4 */ /* 0x0003e20008211804 */
[----:B------:R-:W-:-:S04]  /*2240*/  UIADD3 UR7, UPT, UPT, UR7, 0x1, URZ ;  /* 0x0000000107077890 */ /* 0x000fc8000fffe0ff */
[----:B------:R-:W-:Y:S01]  /*2250*/  UISETP.NE.AND UP0, UPT, UR7, UR25, UPT ;  /* 0x000000190700728c */ /* 0x000fe2000bf05270 */
[----:B------:R3:W-:Y:S01]  /*2260*/  UTMALDG.3D.2CTA [UR8], [UR22], desc[UR32] ;  /* 0x00002008160075b4 */ /* 0x0007e20008211000 */
[----:B-1----:R-:W-:-:S07]  /*2270*/  UMOV UR4, UR6 ;  /* 0x0000000600047c82 */ /* 0x002fce0008000000 */
[----:B---3--:R-:W-:Y:S05]  /*2280*/  BRA.U UP0, `(.L_x_38) ;  /* 0xfffffffd00487547 */ /* 0x008fea000b83ffff */
.L_x_32:
[C---:B------:R-:W-:Y:S01]  /*2290*/  LEA R3, R11.reuse, UR13, 0x3 ;  /* 0x0000000d0b037c11 */ /* 0x040fe2000f8e18ff */
[----:B------:R-:W-:Y:S01]  /*22a0*/  NOP ;  /* 0x0000000000007918 */ /* 0x000fe20000000000 */
[----:B-1----:R-:W-:Y:S02]  /*22b0*/  SHF.L.U32 R0, R10, 0x1f, RZ ;  /* 0x0000001f0a007819 */ /* 0x002fe400000006ff */
[----:B------:R-:W-:Y:S02]  /*22c0*/  LEA R5, R11, UR13, 0x4 ;  /* 0x0000000d0b057c11 */ /* 0x000fe4000f8e20ff */
[----:B--2-4-:R-:W1:Y:S02]  /*22d0*/  SYNCS.PHASECHK.TRANS64.TRYWAIT P0, [R3+URZ+0x90], R0 ;  /* 0x00009000030075a7 */ /* 0x014e6400080011ff */
[----:B-1----:R-:W-:Y:S05]  /*22e0*/  @!P0 BRA `(.L_x_39) ;  /* 0x0000007800108947 */ /* 0x002fea0003800000 */
.L_x_152:
[----:B------:R-:W2:Y:S01]  /*22f0*/  LDS.128 R4, [R5+0x120] ;  /* 0x0001200005047984 */ /* 0x000ea20000000c00 */
[----:B------:R-:W-:Y:S01]  /*2300*/  UISETP.GE.AND UP0, UPT, UR42, 0x1, UPT ;  /* 0x000000012a00788c */ /* 0x000fe2000bf06270 */
[----:B------:R-:W-:Y:S01]  /*2310*/  @!PT LDS RZ, [RZ] ;  /* 0x00000000fffff984 */ /* 0x000fe20000000800 */
[----:B------:R-:W-:Y:S01]  /*2320*/  @!PT LDS RZ, [RZ] ;  /* 0x00000000fffff984 */ /* 0x000fe20000000800 */
[----:B------:R-:W-:Y:S01]  /*2330*/  @!PT LDS RZ, [RZ] ;  /* 0x00000000fffff984 */ /* 0x000fe20000000800 */
[----:B------:R-:W-:Y:S01]  /*2340*/  @!PT LDS RZ, [RZ] ;  /* 0x00000000fffff984 */ /* 0x000fe20000000800 */
[----:B------:R3:W-:Y:S06]  /*2350*/  MEMBAR.ALL.CTA ;  /* 0x0000000000007992 */ /* 0x0007ec0000008000 */
[----:B---3--:R-:W3:Y:S01]  /*2360*/  FENCE.VIEW.ASYNC.S ;  /* 0x00000000000073c6 */ /* 0x008ee20000000000 */
[----:B--2---:R-:W-:-:S13]  /*2370*/  LOP3.LUT P0, RZ, R6, 0x1, RZ, 0xc0, !PT ;  /* 0x0000000106ff7812 */ /* 0x004fda000780c0ff */
[----:B---3--:R-:W-:Y:S01]  /*2380*/  VOTEU.ANY UP1, P0 ;  /* 0x0000000000ff7886 */ /* 0x008fe20000020100 */
[----:B------:R-:W-:-:S13]  /*2390*/  PLOP3.LUT P0, PT, PT, PT, UP1, 0x80, 0x8 ;  /* 0x000000000008781c */ /* 0x000fda0003f0f018 */
[----:B-1----:R-:W-:Y:S02]  /*23a0*/  @P0 LOP3.LUT R0, R5, 0xffff, RZ, 0xc0, !PT ;  /* 0x0000ffff05000812 */ /* 0x002fe400078ec0ff */
[----:B------:R-:W-:Y:S02]  /*23b0*/  @P0 MOV R2, R4 ;  /* 0x0000000400020202 */ /* 0x000fe40000000f00 */
[----:B------:R-:W-:Y:S01]  /*23c0*/  @P0 R2UR UR5, R0 ;  /* 0x00000000000502ca */ /* 0x000fe200000e0000 */
[----:B------:R-:W-:Y:S01]  /*23d0*/  VIADD R0, R3, 0xa0 ;  /* 0x000000a003007836 */ /* 0x000fe20000000000 */
[----:B------:R-:W-:Y:S02]  /*23e0*/  @P0 SHF.R.U32.HI R4, RZ, 0x10, R5 ;  /* 0x00000010ff040819 */ /* 0x000fe40000011605 */
[----:B------:R-:W-:Y:S02]  /*23f0*/  @P0 R2UR UR7, R2 ;  /* 0x00000000020702ca */ /* 0x000fe400000e0000 */
[----:B------:R-:W-:-:S02]  /*2400*/  PRMT R0, RZ, 0x654, R0 ;  /* 0x00000654ff007816 */ /* 0x000fc40000000000 */
[----:B------:R-:W-:Y:S02]  /*2410*/  @P0 R2UR UR4, R4 ;  /* 0x00000000040402ca */ /* 0x000fe400000e0000 */
[----:B------:R1:W-:Y:S03]  /*2420*/  SYNCS.ARRIVE.TRANS64.RED.A1T0 RZ, [R0+URZ], RZ ;  /* 0x000000ff00ff79a7 */ /* 0x0003e600081004ff */
[----:B------:R-:W-:-:S04]  /*2430*/  @UP1 UMOV UR31, UR5 ;  /* 0x00000005001f1c82 */ /* 0x000fc80008000000 */
[----:B------:R-:W-:-:S04]  /*2440*/  @UP1 UMOV UR37, UR7 ;  /* 0x0000000700251c82 */ /* 0x000fc80008000000 */
[----:B------:R-:W-:Y:S01]  /*2450*/  @UP1 UMOV UR36, UR4 ;  /* 0x0000000400241c82 */ /* 0x000fe20008000000 */
[----:B------:R-:W-:Y:S05]  /*2460*/  BRA.U !UP0, `(.L_x_40) ;  /* 0x0000000108d47547 */ /* 0x000fea000b800000 */
[----:B------:R-:W2:Y:S01]  /*2470*/  LDCU.128 UR16, c[0x0][0xb10] ;  /* 0x00016200ff1077ac */ /* 0x000ea20008000c00 */
[----:B------:R-:W3:Y:S01]  /*2480*/  LDCU UR12, c[0x0][0xb20] ;  /* 0x00016400ff0c77ac */ /* 0x000ee20008000800 */
[----:B------:R-:W4:Y:S01]  /*2490*/  LDCU UR20, c[0x0][0xb0c] ;  /* 0x00016180ff1477ac */ /* 0x000f220008000800 */
[----:B------:R-:W1:Y:S01]  /*24a0*/  LDCU.64 UR8, c[0x0][0xb28] ;  /* 0x00016500ff0877ac */ /* 0x000e620008000a00 */
[----:B------:R-:W-:Y:S02]  /*24b0*/  UISETP.NE.AND UP3, UPT, UR42, 0x1, UPT ;  /* 0x000000012a00788c */ /* 0x000fe4000bf65270 */
[----:B--2---:R-:W-:Y:S02]  /*24c0*/  UIMAD.WIDE.U32 UR10, UR38, UR19, URZ ;  /* 0x00000013260a72a5 */ /* 0x004fe4000f8e00ff */
[----:B------:R-:W-:Y:S02]  /*24d0*/  UIMAD.WIDE.U32 UR4, UR39, UR16, URZ ;  /* 0x00000010270472a5 */ /* 0x000fe4000f8e00ff */
[----:B------:R-:W-:-:S02]  /*24e0*/  UISETP.NE.AND UP0, UPT, UR18, 0x1, UPT ;  /* 0x000000011200788c */ /* 0x000fc4000bf05270 */
[----:B------:R-:W-:Y:S01]  /*24f0*/  UIMAD.WIDE.U32 UR22, UR31, UR19, URZ ;  /* 0x000000131f1672a5 */ /* 0x000fe2000f8e00ff */
[----:B------:R-:W-:Y:S02]  /*2500*/  UMOV UR10, UR11 ;  /* 0x0000000b000a7c82 */ /* 0x000fe40008000000 */
[----:B------:R-:W-:Y:S01]  /*2510*/  UMOV UR4, UR5 ;  /* 0x0000000500047c82 */ /* 0x000fe20008000000 */
[----:B---3--:R-:W-:Y:S02]  /*2520*/  USHF.R.U32.HI UR10, URZ, UR12, UR10 ;  /* 0x0000000cff0a7299 */ /* 0x008fe4000801160a */
[----:B----4-:R-:W-:Y:S02]  /*2530*/  UISETP.NE.AND UP2, UPT, UR20, 0x1, UPT ;  /* 0x000000011400788c */ /* 0x010fe4000bf45270 */
[----:B------:R-:W-:Y:S02]  /*2540*/  USHF.R.U32.HI UR4, URZ, UR17, UR4 ;  /* 0x00000011ff047299 */ /* 0x000fe40008011604 */
[----:B------:R-:W-:-:S02]  /*2550*/  USEL UR5, UR38, UR10, !UP0 ;  /* 0x0000000a26057287 */ /* 0x000fc4000c000000 */
[----:B------:R-:W-:Y:S02]  /*2560*/  USEL UR7, UR39, UR4, !UP2 ;  /* 0x0000000427077287 */ /* 0x000fe4000d000000 */
[----:B-1----:R-:W-:Y:S01]  /*2570*/  UIMAD.WIDE.U32 UR10, UR5, UR8, URZ ;  /* 0x00000008050a72a5 */ /* 0x002fe2000f8e00ff */
[----:B------:R-:W-:Y:S01]  /*2580*/  UMOV UR4, UR23 ;  /* 0x0000001700047c82 */ /* 0x000fe20008000000 */
[----:B------:R-:W-:Y:S02]  /*2590*/  UIMAD.WIDE.U32 UR14, UR37, UR16, URZ ;  /* 0x00000010250e72a5 */ /* 0x000fe4000f8e00ff */
[----:B------:R-:W-:-:S03]  /*25a0*/  UIMAD.WIDE.U32 UR22, UR7, UR8, URZ ;  /* 0x00000008071672a5 */ /* 0x000fc6000f8e00ff */
[----:B------:R-:W-:Y:S01]  /*25b0*/  UMOV UR10, UR11 ;  /* 0x0000000b000a7c82 */ /* 0x000fe20008000000 */
[----:B------:R-:W-:Y:S02]  /*25c0*/  USHF.R.U32.HI UR4, URZ, UR12, UR4 ;  /* 0x0000000cff047299 */ /* 0x000fe40008011604 */
[----:B------:R-:W-:Y:S01]  /*25d0*/  @UP3 USHF.R.U32.HI UR5, URZ, UR9, UR10 ;  /* 0x00000009ff053299 */ /* 0x000fe2000801160a */
[----:B------:R-:W-:Y:S01]  /*25e0*/  UMOV UR14, UR15 ;  /* 0x0000000f000e7c82 */ /* 0x000fe20008000000 */
[----:B------:R-:W-:Y:S01]  /*25f0*/  UMOV UR22, UR23 ;  /* 0x0000001700167c82 */ /* 0x000fe20008000000 */
[----:B------:R-:W-:Y:S02]  /*2600*/  USHF.R.U32.HI UR17, URZ, UR17, UR14 ;  /* 0x00000011ff117299 */ /* 0x000fe4000801160e */
[----:B------:R-:W-:Y:S02]  /*2610*/  USEL UR4, UR31, UR4, !UP0 ;  /* 0x000000041f047287 */ /* 0x000fe4000c000000 */
[----:B------:R-:W-:-:S02]  /*2620*/  @UP3 USHF.R.U32.HI UR7, URZ, UR9, UR22 ;  /* 0x00000009ff073299 */ /* 0x000fc40008011616 */
[----:B------:R-:W-:Y:S02]  /*2630*/  UIMAD UR10, UR42, UR5, URZ ;  /* 0x000000052a0a72a4 */ /* 0x000fe4000f8e02ff */
[----:B------:R-:W-:Y:S02]  /*2640*/  USEL UR5, UR37, UR17, !UP2 ;  /* 0x0000001125057287 */ /* 0x000fe4000d000000 */
[----:B------:R-:W-:Y:S02]  /*2650*/  UIMAD UR12, UR42, UR7, URZ ;  /* 0x000000072a0c72a4 */ /* 0x000fe4000f8e02ff */
[----:B------:R-:W-:Y:S02]  /*2660*/  UISETP.GE.AND UP0, UPT, UR4, UR10, UPT ;  /* 0x0000000a0400728c */ /* 0x000fe4000bf06270 */
[----:B------:R-:W-:Y:S02]  /*2670*/  UIMAD.WIDE.U32 UR10, UR4, UR8, URZ ;  /* 0x00000008040a72a5 */ /* 0x000fe4000f8e00ff */
[----:B------:R-:W-:-:S02]  /*2680*/  UISETP.GE.OR UP0, UPT, UR5, UR12, UP0 ;  /* 0x0000000c0500728c */ /* 0x000fc40008706670 */
[----:B------:R-:W-:Y:S02]  /*2690*/  UIMAD.WIDE.U32 UR14, UR5, UR8, URZ ;  /* 0x00000008050e72a5 */ /* 0x000fe4000f8e00ff */
[----:B------:R-:W-:Y:S01]  /*26a0*/  UIADD3 UR12, UPT, UPT, -UR5, URZ, URZ ;  /* 0x000000ff050c7290 */ /* 0x000fe2000fffe1ff */
[----:B------:R-:W-:Y:S01]  /*26b0*/  UMOV UR10, UR11 ;  /* 0x0000000b000a7c82 */ /* 0x000fe20008000000 */
[----:B------:R-:W-:Y:S02]  /*26c0*/  UIADD3 UR11, UPT, UPT, -UR4, URZ, URZ ;  /* 0x000000ff040b7290 */ /* 0x000fe4000fffe1ff */
[----:B------:R-:W-:-:S03]  /*26d0*/  USHF.R.U32.HI UR10, URZ, UR9, UR10 ;  /* 0x00000009ff0a7299 */ /* 0x000fc6000801160a */
[----:B------:R-:W-:Y:S01]  /*26e0*/  @!UP0 UMOV UR8, UR15 ;  /* 0x0000000f00088c82 */ /* 0x000fe20008000000 */
[----:B------:R-:W-:Y:S02]  /*26f0*/  UIMAD UR11, UR18, UR11, UR31 ;  /* 0x0000000b120b72a4 */ /* 0x000fe4000f8e021f */
[----:B------:R-:W-:Y:S02]  /*2700*/  USEL UR10, UR4, UR10, !UP3 ;  /* 0x0000000a040a7287 */ /* 0x000fe4000d800000 */
[----:B------:R-:W-:Y:S02]  /*2710*/  @!UP0 USHF.R.U32.HI UR8, URZ, UR9, UR8 ;  /* 0x00000009ff088299 */ /* 0x000fe40008011608 */
[----:B------:R-:W-:Y:S02]  /*2720*/  UIADD3 UR9, UPT, UPT, -UR10, URZ, URZ ;  /* 0x000000ff0a097290 */ /* 0x000fe4000fffe1ff */
[----:B------:R-:W-:Y:S02]  /*2730*/  @!UP0 USEL UR8, UR5, UR8, !UP3 ;  /* 0x0000000805088287 */ /* 0x000fe4000d800000 */
[----:B------:R-:W-:-:S02]  /*2740*/  UIMAD UR9, UR42, UR9, UR4 ;  /* 0x000000092a0972a4 */ /* 0x000fc4000f8e0204 */
[----:B------:R-:W-:Y:S02]  /*2750*/  @!UP0 UIADD3 UR10, UPT, UPT, UR10, -UR8, URZ ;  /* 0x800000080a0a8290 */ /* 0x000fe4000fffe0ff */
[----:B------:R-:W-:Y:S02]  /*2760*/  @!UP0 UIMAD UR8, UR9, UR7, UR8 ;  /* 0x00000007090882a4 */ /* 0x000fe4000f8e0208 */
[----:B------:R-:W-:Y:S02]  /*2770*/  @!UP0 UIMAD UR4, UR42, UR10, UR5 ;  /* 0x0000000a2a0482a4 */ /* 0x000fe4000f8e0205 */
[----:B------:R-:W-:Y:S02]  /*2780*/  UIMAD UR7, UR20, UR12, UR37 ;  /* 0x0000000c140772a4 */ /* 0x000fe4000f8e0225 */
[----:B------:R-:W-:Y:S01]  /*2790*/  UIMAD UR31, UR4, UR18, UR11 ;  /* 0x00000012041f72a4 */ /* 0x000fe2000f8e020b */
[----:B------:R-:W-:Y:S02]  /*27a0*/  @!UP0 UMOV UR5, UR8 ;  /* 0x0000000800058c82 */ /* 0x000fe40008000000 */
[----:B------:R-:W-:-:S12]  /*27b0*/  UIMAD UR37, UR5, UR20, UR7 ;  /* 0x00000014052572a4 */ /* 0x000fd8000f8e0207 */
.L_x_40:
[----:B------:R-:W2:Y:S02]  /*27c0*/  LDCU UR4, c[0x0][0xb30] ;  /* 0x00016600ff0477ac */ /* 0x000ea40008000800 */
[----:B--2---:R-:W-:-:S09]  /*27d0*/  UISETP.NE.AND UP0, UPT, UR4, 0x1, UPT ;  /* 0x000000010400788c */ /* 0x004fd2000bf05270 */
[----:B------:R-:W-:Y:S05]  /*27e0*/  BRA.U UP0, `(.L_x_41) ;  /* 0x0000000100447547 */ /* 0x000fea000b800000 */
[----:B------:R-:W2:Y:S01]  /*27f0*/  LDCU.128 UR16, c[0x0][0xb10] ;  /* 0x00016200ff1077ac */ /* 0x000ea20008000c00 */
[----:B------:R-:W3:Y:S01]  /*2800*/  LDCU UR10, c[0x0][0xb0c] ;  /* 0x00016180ff0a77ac */ /* 0x000ee20008000800 */
[----:B------:R-:W4:Y:S01]  /*2810*/  LDCU UR7, c[0x0][0xb20] ;  /* 0x00016400ff0777ac */ /* 0x000f220008000800 */
[----:B--2---:R-:W-:Y:S02]  /*2820*/  UIMAD.WIDE.U32 UR8, UR37, UR16, URZ ;  /* 0x00000010250872a5 */ /* 0x004fe4000f8e00ff */
[----:B------:R-:W-:Y:S02]  /*2830*/  UIMAD.WIDE.U32 UR4, UR31, UR19, URZ ;  /* 0x000000131f0472a5 */ /* 0x000fe4000f8e00ff */
[----:B---3--:R-:W-:Y:S02]  /*2840*/  UISETP.NE.AND UP2, UPT, UR10, 0x1, UPT ;  /* 0x000000010a00788c */ /* 0x008fe4000bf45270 */
[----:B------:R-:W-:Y:S01]  /*2850*/  UISETP.NE.AND UP0, UPT, UR18, 0x1, UPT ;  /* 0x000000011200788c */ /* 0x000fe2000bf05270 */
[----:B------:R-:W-:-:S02]  /*2860*/  UMOV UR8, UR9 ;  /* 0x0000000900087c82 */ /* 0x000fc40008000000 */
[----:B------:R-:W-:Y:S01]  /*2870*/  UMOV UR4, UR5 ;  /* 0x0000000500047c82 */ /* 0x000fe20008000000 */
[----:B------:R-:W-:Y:S02]  /*2880*/  USHF.R.U32.HI UR17, URZ, UR17, UR8 ;  /* 0x00000011ff117299 */ /* 0x000fe40008011608 */
[----:B----4-:R-:W-:Y:S02]  /*2890*/  USHF.R.U32.HI UR4, URZ, UR7, UR4 ;  /* 0x00000007ff047299 */ /* 0x010fe40008011604 */
[----:B------:R-:W-:Y:S02]  /*28a0*/  USEL UR5, UR37, UR17, !UP2 ;  /* 0x0000001125057287 */ /* 0x000fe4000d000000 */
[----:B------:R-:W-:-:S04]  /*28b0*/  USEL UR4, UR31, UR4, !UP0 ;  /* 0x000000041f047287 */ /* 0x000fc8000c000000 */
[----:B------:R-:W-:Y:S02]  /*28c0*/  UIADD3 UR7, UPT, UPT, UR5, -UR4, URZ ;  /* 0x8000000405077290 */ /* 0x000fe4000fffe0ff */
[----:B------:R-:W-:Y:S02]  /*28d0*/  UIADD3 UR4, UPT, UPT, -UR5, UR4, URZ ;  /* 0x0000000405047290 */ /* 0x000fe4000fffe1ff */
[----:B------:R-:W-:Y:S02]  /*28e0*/  UIMAD UR31, UR7, UR18, UR31 ;  /* 0x00000012071f72a4 */ /* 0x000fe4000f8e021f */
[----:B------:R-:W-:-:S12]  /*28f0*/  UIMAD UR37, UR4, UR10, UR37 ;  /* 0x0000000a042572a4 */ /* 0x000fd8000f8e0225 */
.L_x_41:
[----:B------:R-:W-:Y:S01]  /*2900*/  VIADD R11, R11, 0x1 ;  /* 0x000000010b0b7836 */ /* 0x000fe20000000000 */
[----:B------:R-:W-:Y:S02]  /*2910*/  R2UR UR5, R83 ;  /* 0x00000000530572ca */ /* 0x000fe400000e0000 */
[----:B------:R-:W-:Y:S02]  /*2920*/  R2UR UR4, R82 ;  /* 0x00000000520472ca */ /* 0x000fe400000e0000 */
[C---:B------:R-:W-:Y:S02]  /*2930*/  ISETP.NE.AND P0, PT, R11.reuse, 0x2, PT ;  /* 0x000000020b00780c */ /* 0x040fe40003f05270 */
[----:B------:R-:W-:Y:S02]  /*2940*/  PLOP3.LUT P1, PT, PT, PT, PT, 0x80, 0x8 ;  /* 0x000000000008781c */ /* 0x000fe40003f2f070 */
[----:B------:R-:W-:Y:S02]  /*2950*/  SEL R3, RZ, 0x1, P0 ;  /* 0x00000001ff037807 */ /* 0x000fe40000000000 */
[----:B------:R-:W-:-:S02]  /*2960*/  SEL R11, R11, RZ, P0 ;  /* 0x000000ff0b0b7207 */ /* 0x000fc40000000000 */
[----:B------:R-:W-:Y:S01]  /*2970*/  LOP3.LUT R10, R10, R3, RZ, 0x3c, !PT ;  /* 0x000000030a0a7212 */ /* 0x000fe200078e3cff */
[----:B------:R-:W-:Y:S02]  /*2980*/  UIADD3 UR16, UPT, UPT, UR37, UR5, URZ ;  /* 0x0000000525107290 */ /* 0x000fe4000fffe0ff */
[----:B------:R-:W-:Y:S01]  /*2990*/  UIADD3 UR20, UPT, UPT, UR31, UR4, URZ ;  /* 0x000000041f147290 */ /* 0x000fe2000fffe0ff */
[----:B------:R-:W-:Y:S11]  /*29a0*/  BRA.U UP1, `(.L_x_42) ;  /* 0xfffffff101387547 */ /* 0x000ff6000b83ffff */
[----:B------:R-:W-:Y:S01]  /*29b0*/  UIADD3 UR13, UPT, UPT, UR13, 0x20, URZ ;  /* 0x000000200d0d7890 */ /* 0x000fe2000fffe0ff */
[----:B------:R-:W-:-:S03]  /*29c0*/  SHF.L.U32 R3, R12, 0x1f, RZ ;  /* 0x0000001f0c037819 */ /* 0x000fc600000006ff */
[----:B------:R-:W-:-:S09]  /*29d0*/  ULEA UR4, UR6, UR13, 0x3 ;  /* 0x0000000d06047291 */ /* 0x000fd2000f8e18ff */
[----:B------:R-:W2:Y:S02]  /*29e0*/  SYNCS.PHASECHK.TRANS64.TRYWAIT P0, [UR4], R3 ;  /* 0x00000003ff0075a7 */ /* 0x000ea40008001104 */
[----:B--2---:R-:W-:Y:S05]  /*29f0*/  @!P0 BRA `(.L_x_43) ;  /* 0x0000007000608947 */ /* 0x004fea0003800000 */
.L_x_154:
[----:B------:R-:W-:-:S04]  /*2a00*/  UIADD3 UR4, UPT, UPT, UR6, 0x1, URZ ;  /* 0x0000000106047890 */ /* 0x000fc8000fffe0ff */
[----:B------:R-:W-:-:S04]  /*2a10*/  UISETP.NE.AND UP0, UPT, UR4, 0x4, UPT ;  /* 0x000000040400788c */ /* 0x000fc8000bf05270 */
[----:B------:R-:W-:Y:S02]  /*2a20*/  USEL UR6, URZ, 0x1, UP0 ;  /* 0x00000001ff067887 */ /* 0x000fe40008000000 */
[----:B------:R-:W-:-:S04]  /*2a30*/  USEL UR4, UR4, URZ, UP0 ;  /* 0x000000ff04047287 */ /* 0x000fc80008000000 */
[----:B------:R-:W-:Y:S01]  /*2a40*/  ULEA UR5, UR4, UR13, 0x3 ;  /* 0x0000000d04057291 */ /* 0x000fe2000f8e18ff */
[----:B------:R-:W-:-:S04]  /*2a50*/  LOP3.LUT R2, R12, UR6, RZ, 0x3c, !PT ;  /* 0x000000060c027c12 */ /* 0x000fc8000f8e3cff */
[----:B-1----:R-:W-:-:S04]  /*2a60*/  SHF.L.U32 R3, R2, 0x1f, RZ ;  /* 0x0000001f02037819 */ /* 0x002fc800000006ff */
[----:B------:R-:W1:Y:S02]  /*2a70*/  SYNCS.PHASECHK.TRANS64.TRYWAIT P0, [UR5], R3 ;  /* 0x00000003ff0075a7 */ /* 0x000e640008001105 */
[----:B-1----:R-:W-:Y:S05]  /*2a80*/  @!P0 BRA `(.L_x_44) ;  /* 0x0000007000548947 */ /* 0x002fea0003800000 */
.L_x_156:
        /* <DEDUP_REMOVED lines=9> */
.L_x_158:
[----:B------:R-:W-:-:S04]  /*2b20*/  UIADD3 UR4, UPT, UPT, UR4, 0x1, URZ ;  /* 0x0000000104047890 */ /* 0x000fc8000fffe0ff */
[----:B------:R-:W-:-:S04]  /*2b30*/  UISETP.NE.AND UP0, UPT, UR4, 0x4, UPT ;  /* 0x000000040400788c */ /* 0x000fc8000bf05270 */
[----:B------:R-:W-:Y:S02]  /*2b40*/  USEL UR5, URZ, 0x1, UP0 ;  /* 0x00000001ff057887 */ /* 0x000fe40008000000 */
[----:B------:R-:W-:-:S04]  /*2b50*/  USEL UR4, UR4, URZ, UP0 ;  /* 0x000000ff04047287 */ /* 0x000fc80008000000 */
[----:B------:R-:W-:Y:S01]  /*2b60*/  ULEA UR4, UR4, UR13, 0x3 ;  /* 0x0000000d04047291 */ /* 0x000fe2000f8e18ff */
[----:B-1----:R-:W-:-:S04]  /*2b70*/  LOP3.LUT R3, R2, UR5, RZ, 0x3c, !PT ;  /* 0x0000000502037c12 */ /* 0x002fc8000f8e3cff */
[----:B------:R-:W-:Y:S01]  /*2b80*/  SHF.L.U32 R3, R3, 0x1f, RZ ;  /* 0x0000001f03037819 */ /* 0x000fe200000006ff */
[----:B------:R-:W-:-:S07]  /*2b90*/  IMAD.U32 R0, RZ, RZ, UR4 ;  /* 0x00000004ff007e24 */ /* 0x000fce000f8e00ff */
.L_x_46:
[----:B-1----:R1:W2:Y:S02]  /*2ba0*/  SYNCS.PHASECHK.TRANS64.TRYWAIT P0, [R0+URZ], R3 ;  /* 0x00000003000075a7 */ /* 0x0022a400080011ff */
[----:B--2---:R-:W-:Y:S05]  /*2bb0*/  @!P0 NANOSLEEP.SYNCS 0x989680 ;  /* 0x009896800000895d */ /* 0x004fea0003900000 */
[----:B------:R-:W2:Y:S02]  /*2bc0*/  @!P0 SYNCS.PHASECHK.TRANS64 P0, [R0+URZ], R3 ;  /* 0x00000003000085a7 */ /* 0x000ea400080010ff */
[----:B--2---:R-:W-:Y:S05]  /*2bd0*/  @P0 EXIT ;  /* 0x000000000000094d */ /* 0x004fea0003800000 */
[----:B------:R-:W-:Y:S05]  /*2be0*/  BRA `(.L_x_46) ;  /* 0xfffffffc00ec7947 */ /* 0x000fea000383ffff */
.L_x_22:
[----:B------:R-:W1:Y:S02]  /*2bf0*/  S2UR UR4, SR_CgaCtaId ;  /* 0x00000000000479c3 */ /* 0x000e640000008800 */
[----:B-1----:R-:W-:-:S04]  /*2c00*/  UISETP.NE.AND UP0, UPT, UR4, URZ, UPT ;  /* 0x000000ff0400728c */ /* 0x002fc8000bf05270 */
[----:B------:R-:W-:-:S09]  /*2c10*/  UISETP.NE.OR UP0, UPT, UR13, 0x1, UP0 ;  /* 0x000000010d00788c */ /* 0x000fd20008705670 */
[----:B------:R-:W-:Y:S05]  /*2c20*/  BRA.U UP0, `(.L_x_47) ;  /* 0x00000005004c7547 */ /* 0x000fea000b800000 */
[----:B------:R-:W1:Y:S01]  /*2c30*/  S2UR UR5, SR_CgaCtaId ;  /* 0x00000000000579c3 */ /* 0x000e620000008800 */
[----:B------:R-:W-:Y:S01]  /*2c40*/  UMOV UR4, 0x400 ;  /* 0x0000040000047882 */ /* 0x000fe20000000000 */
[----:B------:R-:W-:Y:S01]  /*2c50*/  ISETP.GE.U32.AND P2, PT, R3, 0x4, PT ;  /* 0x000000040300780c */ /* 0x000fe20003f46070 */
[----:B------:R-:W-:Y:S01]  /*2c60*/  IMAD.MOV.U32 R12, RZ, RZ, 0x1 ;  /* 0x00000001ff0c7424 */ /* 0x000fe200078e00ff */
[----:B------:R-:W-:Y:S02]  /*2c70*/  CS2R R10, SRZ ;  /* 0x00000000000a7805 */ /* 0x000fe4000001ff00 */
[----:B------:R-:W-:Y:S01]  /*2c80*/  CS2R R8, SRZ ;  /* 0x0000000000087805 */ /* 0x000fe2000001ff00 */
[----:B-1----:R-:W-:-:S03]  /*2c90*/  ULEA UR6, UR5, UR4, 0x18 ;  /* 0x0000000405067291 */ /* 0x002fc6000f8ec0ff */
[----:B------:R-:W-:-:S09]  /*2ca0*/  UMOV UR5, URZ ;  /* 0x000000ff00057c82 */ /* 0x000fd20008000000 */
.L_x_51:
[----:B------:R-:W-:Y:S02]  /*2cb0*/  LEA R0, R8, UR6, 0x3 ;  /* 0x0000000608007c11 */ /* 0x000fe4000f8e18ff */
[----:B------:R-:W-:-:S03]  /*2cc0*/  SHF.L.U32 R5, R9, 0x1f, RZ ;  /* 0x0000001f09057819 */ /* 0x000fc600000006ff */
[----:B------:R-:W-:Y:S01]  /*2cd0*/  VIADD R4, R0, 0x100 ;  /* 0x0000010000047836 */ /* 0x000fe20000000000 */
[----:B------:R-:W1:Y:S02]  /*2ce0*/  SYNCS.PHASECHK.TRANS64.TRYWAIT P0, [R0+URZ+0xf0], R5 ;  /* 0x0000f005000075a7 */ /* 0x000e6400080011ff */
[----:B-1----:R-:W-:Y:S05]  /*2cf0*/  @!P0 BRA `(.L_x_48) ;  /* 0x0000006c00e88947 */ /* 0x002fea0003800000 */
.L_x_159:
[----:B------:R-:W-:Y:S01]  /*2d00*/  ULEA UR4, UR5, UR6, 0x3 ;  /* 0x0000000605047291 */ /* 0x000fe2000f8e18ff */
[----:B------:R-:W-:Y:S01]  /*2d10*/  PRMT R4, RZ, 0x654, R4 ;  /* 0x00000654ff047816 */ /* 0x000fe20000000004 */
[----:B-1----:R-:W-:Y:S01]  /*2d20*/  @!P2 IMAD.MOV.U32 R5, RZ, RZ, 0x10 ;  /* 0x00000010ff05a424 */ /* 0x002fe200078e00ff */
[----:B------:R-:W-:Y:S01]  /*2d30*/  SHF.L.U32 R7, R12, 0x1f, RZ ;  /* 0x0000001f0c077819 */ /* 0x000fe200000006ff */
[----:B------:R-:W-:Y:S01]  /*2d40*/  UIADD3 UR7, UPT, UPT, UR4, 0x90, URZ ;  /* 0x0000009004077890 */ /* 0x000fe2000fffe0ff */
[----:B------:R1:W-:Y:S05]  /*2d50*/  SYNCS.ARRIVE.TRANS64.RED.A1T0 RZ, [R4+URZ], RZ ;  /* 0x000000ff04ff79a7 */ /* 0x0003ea00081004ff */
[----:B------:R-:W-:Y:S01]  /*2d60*/  IMAD.U32 R0, RZ, RZ, UR7 ;  /* 0x00000007ff007e24 */ /* 0x000fe2000f8e00ff */
[----:B------:R-:W2:Y:S04]  /*2d70*/  SYNCS.PHASECHK.TRANS64.TRYWAIT P0, [UR4+0xa0], R7 ;  /* 0x0000a007ff0075a7 */ /* 0x000ea80008001104 */
[----:B------:R-:W-:Y:S01]  /*2d80*/  PRMT R13, R3, 0x654, R0 ;  /* 0x00000654030d7816 */ /* 0x000fe20000000000 */
[----:B-12---:R-:W-:Y:S06]  /*2d90*/  @!P0 BRA `(.L_x_49) ;  /* 0x0000006c00d48947 */ /* 0x006fec0003800000 */
.L_x_161:
[----:B------:R-:W-:Y:S01]  /*2da0*/  ULEA UR8, UR5, UR6, 0x4 ;  /* 0x0000000605087291 */ /* 0x000fe2000f8e20ff */
[----:B------:R-:W-:Y:S01]  /*2db0*/  SEL R2, R13, R2, !P2 ;  /* 0x000000020d027207 */ /* 0x000fe20005000000 */
[----:B------:R-:W-:Y:S01]  /*2dc0*/  UIADD3 UR9, UPT, UPT, UR4, 0x90, URZ ;  /* 0x0000009004097890 */ /* 0x000fe2000fffe0ff */
[----:B-1----:R-:W-:Y:S01]  /*2dd0*/  LEA R0, R11, UR6, 0x3 ;  /* 0x000000060b007c11 */ /* 0x002fe2000f8e18ff */
[----:B------:R-:W-:Y:S01]  /*2de0*/  UIADD3 UR8, UPT, UPT, UR8, 0x120, URZ ;  /* 0x0000012008087890 */ /* 0x000fe2000fffe0ff */
[----:B------:R1:W-:Y:S01]  /*2df0*/  @!P2 SYNCS.ARRIVE.TRANS64.RED RZ, [R2+URZ], R5 ;  /* 0x0000000502ffa9a7 */ /* 0x0003e200080004ff */
[----:B------:R-:W-:Y:S01]  /*2e00*/  UIADD3 UR4, UPT, UPT, UR5, 0x1, URZ ;  /* 0x0000000105047890 */ /* 0x000fe2000fffe0ff */
[----:B------:R-:W-:-:S03]  /*2e10*/  VIADD R8, R8, 0x1 ;  /* 0x0000000108087836 */ /* 0x000fc60000000000 */
[----:B------:R-:W-:Y:S02]  /*2e20*/  UISETP.NE.AND UP0, UPT, UR4, 0x2, UPT ;  /* 0x000000020400788c */ /* 0x000fe4000bf05270 */
[----:B------:R-:W-:Y:S01]  /*2e30*/  ISETP.NE.AND P0, PT, R8, 0x2, PT ;  /* 0x000000020800780c */ /* 0x000fe20003f05270 */
[----:B------:R-:W-:Y:S06]  /*2e40*/  UGETNEXTWORKID.BROADCAST [UR8], [UR9] ;  /* 0x00000000080073ca */ /* 0x000fec0008000100 */
[----:B------:R-:W-:Y:S02]  /*2e50*/  USEL UR7, URZ, 0x1, UP0 ;  /* 0x00000001ff077887 */ /* 0x000fe40008000000 */
[----:B------:R-:W-:-:S04]  /*2e60*/  USEL UR5, UR4, URZ, UP0 ;  /* 0x000000ff04057287 */ /* 0x000fc80008000000 */
[----:B------:R-:W-:Y:S02]  /*2e70*/  LOP3.LUT R12, R12, UR7, RZ, 0x3c, !PT ;  /* 0x000000070c0c7c12 */ /* 0x000fe4000f8e3cff */
[----:B-1----:R-:W-:-:S04]  /*2e80*/  SHF.L.U32 R5, R10, 0x1f, RZ ;  /* 0x0000001f0a057819 */ /* 0x002fc800000006ff */
[----:B------:R-:W1:Y:S02]  /*2e90*/  SYNCS.PHASECHK.TRANS64.TRYWAIT P1, [R0+URZ+0x90], R5 ;  /* 0x00009005000075a7 */ /* 0x000e6400080211ff */
[----:B-1----:R-:W-:Y:S05]  /*2ea0*/  @!P1 BRA `(.L_x_50) ;  /* 0x0000006c00a89947 */ /* 0x002fea0003800000 */
.L_x_162:
[C---:B------:R-:W-:Y:S01]  /*2eb0*/  LEA R4, R11.reuse, UR6, 0x4 ;  /* 0x000000060b047c11 */ /* 0x040fe2000f8e20ff */
[----:B-1----:R-:W-:Y:S01]  /*2ec0*/  VIADD R0, R0, 0xa0 ;  /* 0x000000a000007836 */ /* 0x002fe20000000000 */
[----:B------:R-:W-:Y:S01]  /*2ed0*/  SEL R8, R8, RZ, P0 ;  /* 0x000000ff08087207 */ /* 0x000fe20000000000 */
[----:B------:R-:W-:-:S03]  /*2ee0*/  VIADD R11, R11, 0x1 ;  /* 0x000000010b0b7836 */ /* 0x000fc60000000000 */
[----:B------:R-:W1:Y:S01]  /*2ef0*/  LDS.128 R4, [R4+0x120] ;  /* 0x0001200004047984 */ /* 0x000e620000000c00 */
[----:B------:R-:W-:Y:S02]  /*2f00*/  PRMT R0, RZ, 0x654, R0 ;  /* 0x00000654ff007816 */ /* 0x000fe40000000000 */
[C---:B------:R-:W-:Y:S01]  /*2f10*/  ISETP.NE.AND P1, PT, R11.reuse, 0x2, PT ;  /* 0x000000020b00780c */ /* 0x040fe20003f25270 */
[----:B------:R-:W-:Y:S01]  /*2f20*/  @!PT LDS RZ, [RZ] ;  /* 0x00000000fffff984 */ /* 0x000fe20000000800 */
[----:B------:R-:W-:Y:S01]  /*2f30*/  @!PT LDS RZ, [RZ] ;  /* 0x00000000fffff984 */ /* 0x000fe20000000800 */
[----:B------:R-:W-:Y:S01]  /*2f40*/  @!PT LDS RZ, [RZ] ;  /* 0x00000000fffff984 */ /* 0x000fe20000000800 */
[----:B------:R-:W-:Y:S01]  /*2f50*/  @!PT LDS RZ, [RZ] ;  /* 0x00000000fffff984 */ /* 0x000fe20000000800 */
[----:B------:R2:W-:Y:S06]  /*2f60*/  MEMBAR.ALL.CTA ;  /* 0x0000000000007992 */ /* 0x0005ec0000008000 */
[----:B--2---:R-:W2:Y:S01]  /*2f70*/  FENCE.VIEW.ASYNC.S ;  /* 0x00000000000073c6 */ /* 0x004ea20000000000 */
[----:B------:R-:W-:Y:S01]  /*2f80*/  SEL R11, R11, RZ, P1 ;  /* 0x000000ff0b0b7207 */ /* 0x000fe20000800000 */
[----:B--2---:R2:W-:Y:S01]  /*2f90*/  SYNCS.ARRIVE.TRANS64.RED.A1T0 RZ, [R0+URZ], RZ ;  /* 0x000000ff00ff79a7 */ /* 0x0045e200081004ff */
[----:B-1----:R-:W-:-:S02]  /*2fa0*/  LOP3.LUT P3, RZ, R6, 0x1, RZ, 0xc0, !PT ;  /* 0x0000000106ff7812 */ /* 0x002fc4000786c0ff */
[----:B------:R-:W-:-:S04]  /*2fb0*/  SEL R5, RZ, 0x1, P1 ;  /* 0x00000001ff057807 */ /* 0x000fc80000800000 */
[----:B------:R-:W-:Y:S02]  /*2fc0*/  LOP3.LUT R10, R10, R5, RZ, 0x3c, !PT ;  /* 0x000000050a0a7212 */ /* 0x000fe400078e3cff */
[----:B--2---:R-:W-:-:S04]  /*2fd0*/  SEL R0, RZ, 0x1, P0 ;  /* 0x00000001ff007807 */ /* 0x004fc80000000000 */
[----:B------:R-:W-:Y:S01]  /*2fe0*/  LOP3.LUT R9, R9, R0, RZ, 0x3c, !PT ;  /* 0x0000000009097212 */ /* 0x000fe200078e3cff */
[----:B------:R-:W-:Y:S06]  /*2ff0*/  @P3 BRA `(.L_x_51) ;  /* 0xfffffffc002c3947 */ /* 0x000fec000383ffff */
[----:B------:R-:W-:Y:S01]  /*3000*/  ULEA UR4, UR5, UR6, 0x3 ;  /* 0x0000000605047291 */ /* 0x000fe2000f8e18ff */
[----:B------:R-:W-:-:S08]  /*3010*/  SHF.L.U32 R3, R12, 0x1f, RZ ;  /* 0x0000001f0c037819 */ /* 0x000fd000000006ff */
[----:B------:R-:W1:Y:S02]  /*3020*/  SYNCS.PHASECHK.TRANS64 P0, [UR4+0xa0], R3 ;  /* 0x0000a003ff0075a7 */ /* 0x000e640008001004 */
[----:B-1----:R-:W-:Y:S05]  /*3030*/  @P0 BRA `(.L_x_52) ;  /* 0x0000000000080947 */ /* 0x002fea0003800000 */
[----:B------:R-:W1:Y:S02]  /*3040*/  SYNCS.PHASECHK.TRANS64.TRYWAIT P0, [UR4+0xa0], R3 ;  /* 0x0000a003ff0075a7 */ /* 0x000e640008001104 */
[----:B-1----:R-:W-:Y:S05]  /*3050*/  @!P0 BRA `(.L_x_53) ;  /* 0x0000006c00508947 */ /* 0x002fea0003800000 */
.L_x_52:
[----:B------:R-:W-:-:S04]  /*3060*/  UIADD3 UR7, UPT, UPT, UR5, 0x1, URZ ;  /* 0x0000000105077890 */ /* 0x000fc8000fffe0ff */
[----:B------:R-:W-:-:S04]  /*3070*/  UISETP.NE.AND UP0, UPT, UR7, 0x2, UPT ;  /* 0x000000020700788c */ /* 0x000fc8000bf05270 */
[----:B------:R-:W-:Y:S02]  /*3080*/  USEL UR8, URZ, 0x1, UP0 ;  /* 0x00000001ff087887 */ /* 0x000fe40008000000 */
[----:B------:R-:W-:-:S04]  /*3090*/  USEL UR7, UR7, URZ, UP0 ;  /* 0x000000ff07077287 */ /* 0x000fc80008000000 */
[----:B------:R-:W-:Y:S01]  /*30a0*/  ULEA UR7, UR7, UR6, 0x3 ;  /* 0x0000000607077291 */ /* 0x000fe2000f8e18ff */
[----:B-1----:R-:W-:-:S04]  /*30b0*/  LOP3.LUT R3, R12, UR8, RZ, 0x3c, !PT ;  /* 0x000000080c037c12 */ /* 0x002fc8000f8e3cff */
[----:B------:R-:W-:-:S04]  /*30c0*/  SHF.L.U32 R0, R3, 0x1f, RZ ;  /* 0x0000001f03007819 */ /* 0x000fc800000006ff */
[----:B------:R-:W1:Y:S02]  /*30d0*/  SYNCS.PHASECHK.TRANS64 P0, [UR7+0xa0], R0 ;  /* 0x0000a000ff0075a7 */ /* 0x000e640008001007 */
[----:B-1----:R-:W-:Y:S05]  /*30e0*/  @P0 EXIT ;  /* 0x000000000000094d */ /* 0x002fea0003800000 */
[----:B------:R-:W-:Y:S02]  /*30f0*/  SHF.L.U32 R3, R3, 0x1f, RZ ;  /* 0x0000001f03037819 */ /* 0x000fe400000006ff */
[----:B------:R-:W-:-:S07]  /*3100*/  MOV R0, UR7 ;  /* 0x0000000700007c02 */ /* 0x000fce0008000f00 */
.L_x_54:
[----:B-1----:R1:W2:Y:S02]  /*3110*/  SYNCS.PHASECHK.TRANS64.TRYWAIT P0, [R0+URZ+0xa0], R3 ;  /* 0x0000a003000075a7 */ /* 0x0022a400080011ff */
[----:B--2---:R-:W-:Y:S05]  /*3120*/  @!P0 NANOSLEEP.SYNCS 0x989680 ;  /* 0x009896800000895d */ /* 0x004fea0003900000 */
[----:B------:R-:W2:Y:S02]  /*3130*/  @!P0 SYNCS.PHASECHK.TRANS64 P0, [R0+URZ+0xa0], R3 ;  /* 0x0000a003000085a7 */ /* 0x000ea400080010ff */
[----:B--2---:R-:W-:Y:S05]  /*3140*/  @P0 EXIT ;  /* 0x000000000000094d */ /* 0x004fea0003800000 */
[----:B------:R-:W-:Y:S05]  /*3150*/  BRA `(.L_x_54) ;  /* 0xfffffffc00ec7947 */ /* 0x000fea000383ffff */
.L_x_47:
[----:B------:R-:W-:Y:S05]  /*3160*/  BRA.U UP4, `(.L_x_55) ;  /* 0x0000001104a47547 */ /* 0x000fea000b800000 */
[----:B------:R-:W1:Y:S01]  /*3170*/  S2UR UR7, SR_CgaCtaId ;  /* 0x00000000000779c3 */ /* 0x000e620000008800 */
[----:B------:R-:W-:Y:S01]  /*3180*/  UMOV UR4, 0x40 ;  /* 0x0000004000047882 */ /* 0x000fe20000000000 */
[----:B------:R-:W-:Y:S01]  /*3190*/  NOP ;  /* 0x0000000000007918 */ /* 0x000fe20000000000 */
[----:B------:R-:W-:Y:S01]  /*31a0*/  UMOV UR6, 0x400 ;  /* 0x0000040000067882 */ /* 0x000fe20000000000 */
[----:B-1----:R-:W-:Y:S02]  /*31b0*/  ULEA UR5, UR7, UR4, 0x18 ;  /* 0x0000000407057291 */ /* 0x002fe4000f8ec0ff */
[----:B------:R-:W-:-:S07]  /*31c0*/  ULEA UR6, UR7, UR6, 0x18 ;  /* 0x0000000607067291 */ /* 0x000fce000f8ec0ff */
[----:B------:R-:W1:Y:S02]  /*31d0*/  LDS.U8 R3, [UR5+0x1c] ;  /* 0x00001c05ff037984 */ /* 0x000e640008000000 */
[----:B-1----:R-:W-:-:S13]  /*31e0*/  ISETP.NE.AND P0, PT, R3, RZ, PT ;  /* 0x000000ff0300720c */ /* 0x002fda0003f05270 */
[----:B------:R-:W-:Y:S05]  /*31f0*/  @P0 BRA `(.L_x_56) ;  /* 0x0000000400080947 */ /* 0x000fea0003800000 */
[----:B------:R-:W-:Y:S02]  /*3200*/  UISETP.NE.U32.AND UP1, UPT, UR33, 0x1, UPT ;  /* 0x000000012100788c */ /* 0x000fe4000bf25070 */
[----:B------:R-:W-:-:S07]  /*3210*/  UIADD3 UR7, UPT, UPT, UR5, 0x8, URZ ;  /* 0x0000000805077890 */ /* 0x000fce000fffe0ff */
[----:B------:R-:W-:Y:S05]  /*3220*/  BRA.U !UP1, `(.L_x_57) ;  /* 0x00000001099c7547 */ /* 0x000fea000b800000 */
[----:B------:R-:W-:Y:S01]  /*3230*/  ELECT P0, URZ, PT ;  /* 0x0000000000ff782f */ /* 0x000fe20003800000 */
[----:B------:R-:W-:-:S12]  /*3240*/  BSSY B0, `(.L_x_57) ;  /* 0x0000025000007945 */ /* 0x000fd80003800000 */
[----:B------:R-:W-:Y:S05]  /*3250*/  @!P0 BRA `(.L_x_58) ;  /* 0x00000000008c8947 */ /* 0x000fea0003800000 */
[----:B------:R-:W-:-:S05]  /*3260*/  UMOV UR4, 0x10 ;  /* 0x0000001000047882 */ /* 0x000fca0000000000 */
[----:B------:R-:W-:Y:S04]  /*3270*/  DEPBAR.LE SB1, 0x36 ;  /* 0x00009d800000791a */ /* 0x000fe80000000000 */
[----:B------:R-:W1:Y:S02]  /*3280*/  UTCATOMSWS.2CTA.FIND_AND_SET.ALIGN UP0, UR4, UR4 ;  /* 0x00000004000475e3 */ /* 0x000e640008200800 */
[----:B-1----:R-:W-:Y:S01]  /*3290*/  MOV R10, UR4 ;  /* 0x00000004000a7c02 */ /* 0x002fe20008000f00 */
[----:B------:R-:W-:Y:S06]  /*32a0*/  BRA.U UP0, `(.L_x_59) ;  /* 0x0000000100187547 */ /* 0x000fec000b800000 */
.L_x_60:
[----:B------:R-:W-:Y:S05]  /*32b0*/  NANOSLEEP 0x64 ;  /* 0x000000640000795d */ /* 0x000fea0003800000 */
[----:B------:R-:W-:-:S05]  /*32c0*/  UMOV UR4, 0x10 ;  /* 0x0000001000047882 */ /* 0x000fca0000000000 */
[----:B------:R-:W-:Y:S04]  /*32d0*/  DEPBAR.LE SB1, 0x36 ;  /* 0x00009d800000791a */ /* 0x000fe80000000000 */
[----:B------:R-:W1:Y:S02]  /*32e0*/  UTCATOMSWS.2CTA.FIND_AND_SET.ALIGN UP0, UR4, UR4 ;  /* 0x00000004000475e3 */ /* 0x000e640008200800 */
[----:B-1----:R-:W-:Y:S01]  /*32f0*/  MOV R10, UR4 ;  /* 0x00000004000a7c02 */ /* 0x002fe20008000f00 */
[----:B------:R-:W-:Y:S05]  /*3300*/  BRA.U !UP0, `(.L_x_60) ;  /* 0xfffffffd08e87547 */ /* 0x000fea000b83ffff */
.L_x_59:
[----:B------:R-:W1:Y:S01]  /*3310*/  LDS R6, [UR5+0x10] ;  /* 0x00001005ff067984 */ /* 0x000e620008000800 */
[----:B------:R-:W-:Y:S01]  /*3320*/  IMAD.U32 R3, RZ, RZ, UR6 ;  /* 0x00000006ff037e24 */ /* 0x000fe2000f8e00ff */
[----:B------:R-:W-:-:S03]  /*3330*/  MOV R4, UR34 ;  /* 0x0000002200047c02 */ /* 0x000fc60008000f00 */
[----:B------:R-:W-:Y:S01]  /*3340*/  VIADD R3, R3, 0x140 ;  /* 0x0000014003037836 */ /* 0x000fe20000000000 */
[----:B-1----:R-:W-:-:S04]  /*3350*/  SHF.L.U32 R6, R6, 0x1f, RZ ;  /* 0x0000001f06067819 */ /* 0x002fc800000006ff */
[----:B------:R-:W1:Y:S02]  /*3360*/  SYNCS.PHASECHK.TRANS64.TRYWAIT P0, [UR5+0x8], R6 ;  /* 0x00000806ff0075a7 */ /* 0x000e640008001105 */
[----:B-1----:R-:W-:Y:S05]  /*3370*/  @P0 BRA `(.L_x_61) ;  /* 0x0000000000080947 */ /* 0x002fea0003800000 */
[----:B------:R-:W1:Y:S02]  /*3380*/  SYNCS.PHASECHK.TRANS64.TRYWAIT P0, [UR5+0x8], R6 ;  /* 0x00000806ff0075a7 */ /* 0x000e640008001105 */
[----:B-1----:R-:W-:Y:S05]  /*3390*/  @!P0 BRA `(.L_x_62) ;  /* 0x0000006800988947 */ /* 0x002fea0003800000 */
.L_x_61:
[----:B------:R-:W-:Y:S01]  /*33a0*/  PRMT R4, R4, 0x654, R3 ;  /* 0x0000065404047816 */ /* 0x000fe20000000003 */
[----:B------:R-:W-:Y:S01]  /*33b0*/  HFMA2 R3, -RZ, RZ, 0, 5.9604644775390625e-08 ;  /* 0x00000001ff037431 */ /* 0x000fe200000001ff */
[----:B------:R-:W-:Y:S01]  /*33c0*/  UPRMT UR4, UR34, 0x654, UR7 ;  /* 0x0000065422047896 */ /* 0x000fe20008000007 */
[----:B------:R-:W-:Y:S02]  /*33d0*/  IMAD.MOV.U32 R7, RZ, RZ, 0xffff ;  /* 0x0000ffffff077424 */ /* 0x000fe400078e00ff */
[----:B-1----:R-:W-:Y:S02]  /*33e0*/  IMAD.MOV.U32 R6, RZ, RZ, 0x4 ;  /* 0x00000004ff067424 */ /* 0x002fe400078e00ff */
[----:B------:R-:W-:Y:S01]  /*33f0*/  IMAD.SHL.U32 R9, R10, 0x20, RZ ;  /* 0x000000200a097824 */ /* 0x000fe200078e00ff */
[----:B------:R-:W-:Y:S02]  /*3400*/  MOV R5, UR4 ;  /* 0x0000000400057c02 */ /* 0x000fe40008000f00 */
[-C--:B------:R-:W-:Y:S01]  /*3410*/  SHF.L.U32 R8, R7, R10.reuse, RZ ;  /* 0x0000000a07087219 */ /* 0x080fe200000006ff */
[----:B------:R1:W-:Y:S01]  /*3420*/  SYNCS.ARRIVE.TRANS64.RED RZ, [UR4], R6 ;  /* 0x00000006ffff79a7 */ /* 0x0003e20008000404 */
[----:B------:R-:W-:Y:S01]  /*3430*/  SHF.L.U32 R7, R3, R10, RZ ;  /* 0x0000000a03077219 */ /* 0x000fe200000006ff */
[----:B------:R1:W-:Y:S04]  /*3440*/  STS [UR6+0x140], R9 ;  /* 0x00014009ff007988 */ /* 0x0003e80008000806 */
[----:B------:R1:W-:Y:S04]  /*3450*/  STAS [R4.64], R10 ;  /* 0x0000000a04007dbd */ /* 0x0003e8000c0008ff */
[----:B------:R1:W-:Y:S04]  /*3460*/  ATOMS.OR RZ, [UR5+0x14], R8 ;  /* 0x00001408ffff798c */ /* 0x0003e8000b000005 */
[----:B------:R1:W-:Y:S04]  /*3470*/  ATOMS.OR RZ, [UR5+0x18], R7 ;  /* 0x00001807ffff798c */ /* 0x0003e8000b000005 */
[----:B------:R1:W-:Y:S02]  /*3480*/  ATOMS.XOR RZ, [UR5+0x10], R3 ;  /* 0x00001003ffff798c */ /* 0x0003e4000b800005 */
.L_x_58:
[----:B------:R-:W-:Y:S05]  /*3490*/  BSYNC B0 ;  /* 0x0000000000007941 */ /* 0x000fea0003800000 */
.L_x_57:
[----:B------:R-:W-:Y:S05]  /*34a0*/  BRA.U UP1, `(.L_x_63) ;  /* 0x00000001016c7547 */ /* 0x000fea000b800000 */
[----:B------:R-:W-:-:S03]  /*34b0*/  UMOV UR4, 0xffffffff ;  /* 0xffffffff00047882 */ /* 0x000fc60000000000 */
[----:B------:R-:W-:Y:S05]  /*34c0*/  BRA.DIV UR4, `(.L_x_64) ;  /* 0x0000006a04647947 */ /* 0x000fea000b800000 */
[----:B------:R-:W-:-:S13]  /*34d0*/  ELECT P0, URZ, PT ;  /* 0x0000000000ff782f */ /* 0x000fda0003800000 */
.L_x_166:
[----:B------:R-:W-:Y:S05]  /*34e0*/  @!P0 BRA `(.L_x_63) ;  /* 0x00000000005c8947 */ /* 0x000fea0003800000 */
[----:B-1----:R-:W1:Y:S02]  /*34f0*/  LDS R4, [UR5+0x10] ;  /* 0x00001005ff047984 */ /* 0x002e640008000800 */
[----:B-1----:R-:W-:-:S04]  /*3500*/  SHF.L.U32 R4, R4, 0x1f, RZ ;  /* 0x0000001f04047819 */ /* 0x002fc800000006ff */
[----:B------:R-:W1:Y:S02]  /*3510*/  SYNCS.PHASECHK.TRANS64.TRYWAIT P0, [UR5+0x8], R4 ;  /* 0x00000804ff0075a7 */ /* 0x000e640008001105 */
[----:B-1----:R-:W-:Y:S05]  /*3520*/  @P0 BRA `(.L_x_65) ;  /* 0x0000000000080947 */ /* 0x002fea0003800000 */
[----:B------:R-:W1:Y:S02]  /*3530*/  SYNCS.PHASECHK.TRANS64.TRYWAIT P0, [UR5+0x8], R4 ;  /* 0x00000804ff0075a7 */ /* 0x000e640008001105 */
[----:B-1----:R-:W-:Y:S05]  /*3540*/  @!P0 BRA `(.L_x_66) ;  /* 0x0000006800688947 */ /* 0x002fea0003800000 */
.L_x_65:
[----:B------:R-:W2:Y:S01]  /*3550*/  LDS R6, [UR6+0x140] ;  /* 0x00014006ff067984 */ /* 0x000ea20008000800 */
[----:B-1----:R-:W-:Y:S02]  /*3560*/  HFMA2 R3, -RZ, RZ, 0, 5.9604644775390625e-08 ;  /* 0x00000001ff037431 */ /* 0x002fe400000001ff */
[----:B------:R-:W-:Y:S01]  /*3570*/  IMAD.MOV.U32 R4, RZ, RZ, 0xffff ;  /* 0x0000ffffff047424 */ /* 0x000fe200078e00ff */
[----:B------:R-:W-:Y:S01]  /*3580*/  UPRMT UR4, UR34, 0x654, UR7 ;  /* 0x0000065422047896 */ /* 0x000fe20008000007 */
[----:B--2---:R-:W-:-:S03]  /*3590*/  IMAD.SHL.U32 R5, R6, 0x20, RZ ;  /* 0x0000002006057824 */ /* 0x004fc600078e00ff */
[-C--:B------:R-:W-:Y:S02]  /*35a0*/  SHF.L.U32 R4, R4, R6.reuse, RZ ;  /* 0x0000000604047219 */ /* 0x080fe400000006ff */
[----:B------:R-:W-:Y:S01]  /*35b0*/  SHF.L.U32 R6, R3, R6, RZ ;  /* 0x0000000603067219 */ /* 0x000fe200000006ff */
[----:B------:R2:W-:Y:S04]  /*35c0*/  STS [UR6+0x140], R5 ;  /* 0x00014005ff007988 */ /* 0x0005e80008000806 */
[----:B------:R2:W-:Y:S04]  /*35d0*/  ATOMS.OR RZ, [UR5+0x14], R4 ;  /* 0x00001404ffff798c */ /* 0x0005e8000b000005 */
[----:B------:R2:W-:Y:S01]  /*35e0*/  ATOMS.OR RZ, [UR5+0x18], R6 ;  /* 0x00001806ffff798c */ /* 0x0005e2000b000005 */
[----:B------:R-:W-:Y:S03]  /*35f0*/  SYNCS.ARRIVE.TRANS64.RED.A1T0 RZ, [UR4], RZ ;  /* 0x000000ffffff79a7 */ /* 0x000fe60008100404 */
[----:B------:R2:W-:Y:S01]  /*3600*/  ATOMS.XOR RZ, [UR5+0x10], R3 ;  /* 0x00001003ffff798c */ /* 0x0005e2000b800005 */
[----:B------:R-:W-:Y:S05]  /*3610*/  BRA `(.L_x_63) ;  /* 0x0000000000107947 */ /* 0x000fea0003800000 */
.L_x_56:
[----:B------:R-:W-:Y:S02]  /*3620*/  MOV R3, 0xffffffff ;  /* 0xffffffff00037802 */ /* 0x000fe40000000f00 */
[----:B------:R-:W-:-:S03]  /*3630*/  MOV R4, 0x3660 ;  /* 0x0000366000047802 */ /* 0x000fc60000000f00 */
[----:B------:R1:W-:Y:S04]  /*3640*/  STS [UR6+0x140], R3 ;  /* 0x00014003ff007988 */ /* 0x0003e80008000806 */
[----:B-1---5:R-:W-:Y:S05]  /*3650*/  CALL.REL.NOINC `($__internal_1_$__cuda_sm10x_tcgen05_guardrail_trap_phase_invalid_during_alloc) ;  /* 0x00000070003c7944 */ /* 0x022fea0003c00000 */
.L_x_63:
[----:B------:R-:W-:Y:S05]  /*3660*/  WARPSYNC.ALL ;  /* 0x0000000000007948 */ /* 0x000fea0003800000 */
[----:B------:R-:W3:Y:S01]  /*3670*/  S2UR UR4, SR_CgaCtaId ;  /* 0x00000000000479c3 */ /* 0x000ee20000008800 */
[----:B------:R-:W-:Y:S01]  /*3680*/  UMOV UR17, 0x400 ;  /* 0x0000040000117882 */ /* 0x000fe20000000000 */
[----:B------:R-:W-:-:S06]  /*3690*/  NOP ;  /* 0x0000000000007918 */ /* 0x000fcc0000000000 */
[----:B------:R-:W-:Y:S06]  /*36a0*/  BAR.ARV 0x6, 0xa0 ;  /* 0x0182800000007b1d */ /* 0x000fec0000002000 */
[----:B------:R-:W4:Y:S01]  /*36b0*/  LDCU UR6, c[0x0][0x38c] ;  /* 0x00007180ff0677ac */ /* 0x000f220008000800 */
[----:B------:R-:W-:Y:S01]  /*36c0*/  LOP3.LUT R0, R0, 0xffff, RZ, 0xc0, !PT ;  /* 0x0000ffff00007812 */ /* 0x000fe200078ec0ff */
[----:B-1----:R-:W-:Y:S01]  /*36d0*/  IMAD.MOV.U32 R9, RZ, RZ, 0x1 ;  /* 0x00000001ff097424 */ /* 0x002fe200078e00ff */
[----:B------:R-:W-:Y:S01]  /*36e0*/  LOP3.LUT R2, R2, 0xffff, RZ, 0xc0, !PT ;  /* 0x0000ffff02027812 */ /* 0x000fe200078ec0ff */
[----:B------:R-:W-:Y:S01]  /*36f0*/  IMAD.MOV.U32 R8, RZ, RZ, RZ ;  /* 0x000000ffff087224 */ /* 0x000fe200078e00ff */
[----:B------:R-:W-:Y:S01]  /*3700*/  R2UR UR30, R0 ;  /* 0x00000000001e72ca */ /* 0x000fe200000e0000 */
[----:B------:R-:W-:Y:S01]  /*3710*/  UMOV UR24, URZ ;  /* 0x000000ff00187c82 */ /* 0x000fe20008000000 */
[----:B------:R-:W-:Y:S01]  /*3720*/  R2UR UR20, R2 ;  /* 0x00000000021472ca */ /* 0x000fe200000e0000 */
[----:B------:R-:W-:Y:S01]  /*3730*/  UMOV UR15, URZ ;  /* 0x000000ff000f7c82 */ /* 0x000fe20008000000 */
[----:B------:R-:W-:Y:S01]  /*3740*/  UMOV UR14, URZ ;  /* 0x000000ff000e7c82 */ /* 0x000fe20008000000 */
[----:B---3--:R-:W-:-:S02]  /*3750*/  ULEA UR17, UR4, UR17, 0x18 ;  /* 0x0000001104117291 */ /* 0x008fc4000f8ec0ff */
[----:B------:R-:W-:Y:S02]  /*3760*/  UISETP.NE.AND UP3, UPT, UR33, URZ, UPT ;  /* 0x000000ff2100728c */ /* 0x000fe4000bf65270 */
[----:B------:R-:W-:Y:S02]  /*3770*/  UIADD3 UR5, UPT, UPT, UR17, 0x8400, URZ ;  /* 0x0000840011057890 */ /* 0x000fe4000fffe0ff */
[----:B------:R-:W-:Y:S02]  /*3780*/  UIADD3 UR4, UPT, UPT, UR17, 0x10400, URZ ;  /* 0x0001040011047890 */ /* 0x000fe4000fffe0ff */
[----:B----4-:R-:W-:Y:S01]  /*3790*/  UIADD3 UR6, UPT, UPT, UR6, 0x1f, URZ ;  /* 0x0000001f06067890 */ /* 0x010fe2000fffe0ff */
[----:B--2---:R-:W1:Y:S01]  /*37a0*/  LDS R3, [UR17+0x140] ;  /* 0x00014011ff037984 */ /* 0x004e620008000800 */
[----:B------:R-:W-:Y:S02]  /*37b0*/  USHF.R.U32.HI UR5, URZ, 0x4, UR5 ;  /* 0x00000004ff057899 */ /* 0x000fe40008011605 */
[----:B------:R-:W-:-:S02]  /*37c0*/  USHF.R.S32.HI UR25, URZ, 0x1f, UR6 ;  /* 0x0000001fff197899 */ /* 0x000fc40008011406 */
[----:B------:R-:W-:Y:S02]  /*37d0*/  USHF.R.U32.HI UR4, URZ, 0x4, UR4 ;  /* 0x00000004ff047899 */ /* 0x000fe40008011604 */
[----:B------:R-:W-:Y:S02]  /*37e0*/  ULEA.HI UR25, UR25, UR6, URZ, 0x5 ;  /* 0x0000000619197291 */ /* 0x000fe4000f8f28ff */
[----:B------:R-:W-:Y:S02]  /*37f0*/  ULOP3.LUT UR5, UR5, 0x3fff, URZ, 0xc0, !UPT ;  /* 0x00003fff05057892 */ /* 0x000fe4000f8ec0ff */
[----:B------:R-:W-:Y:S02]  /*3800*/  USHF.R.S32.HI UR25, URZ, 0x5, UR25 ;  /* 0x00000005ff197899 */ /* 0x000fe40008011419 */
[----:B------:R-:W-:Y:S02]  /*3810*/  ULOP3.LUT UR22, UR4, 0x3fff, URZ, 0xc0, !UPT ;  /* 0x00003fff04167892 */ /* 0x000fe4000f8ec0ff */
[----:B------:R-:W-:-:S02]  /*3820*/  UISETP.LT.AND UP0, UPT, UR25, 0x1, UPT ;  /* 0x000000011900788c */ /* 0x000fc4000bf01270 */
[----:B------:R-:W-:Y:S02]  /*3830*/  ULOP3.LUT UR21, UR5, 0x10000, URZ, 0xfc, !UPT ;  /* 0x0001000005157892 */ /* 0x000fe4000f8efcff */
[----:B------:R-:W-:Y:S02]  /*3840*/  ULOP3.LUT UR22, UR22, 0x10000, URZ, 0xfc, !UPT ;  /* 0x0001000016167892 */ /* 0x000fe4000f8efcff */
[----:B------:R-:W-:Y:S01]  /*3850*/  USEL UR31, UR25, 0x1, !UP0 ;  /* 0x00000001191f7887 */ /* 0x000fe2000c000000 */
[----:B------:R-:W-:Y:S01]  /*3860*/  UMOV UR28, 0x0 ;  /* 0x00000000001c7882 */ /* 0x000fe20000000000 */
[----:B------:R-:W-:Y:S01]  /*3870*/  UMOV UR29, 0x10200010 ;  /* 0x10200010001d7882 */ /* 0x000fe20000000000 */
[----:B------:R-:W-:Y:S01]  /*3880*/  UMOV UR26, 0x0 ;  /* 0x00000000001a7882 */ /* 0x000fe20000000000 */
[----:B------:R-:W-:Y:S01]  /*3890*/  UMOV UR27, 0x10200010 ;  /* 0x10200010001b7882 */ /* 0x000fe20000000000 */
[----:B-1----:R-:W-:Y:S02]  /*38a0*/  R2UR UR32, R3 ;  /* 0x00000000032072ca */ /* 0x002fe400000e0000 */
[----:B------:R-:W-:-:S13]  /*38b0*/  CS2R R2, SRZ ;  /* 0x0000000000027805 */ /* 0x000fda000001ff00 */
.L_x_74:
[C---:B------:R-:W-:Y:S02]  /*38c0*/  LEA R0, R8.reuse, UR17, 0x3 ;  /* 0x0000001108007c11 */ /* 0x040fe4000f8e18ff */
[----:B------:R-:W-:Y:S02]  /*38d0*/  SHF.L.U32 R5, R3, 0x1f, RZ ;  /* 0x0000001f03057819 */ /* 0x000fe400000006ff */
[----:B------:R-:W-:Y:S02]  /*38e0*/  LEA R4, R8, UR17, 0x4 ;  /* 0x0000001108047c11 */ /* 0x000fe4000f8e20ff */
[----:B------:R-:W1:Y:S02]  /*38f0*/  SYNCS.PHASECHK.TRANS64.TRYWAIT P0, [R0+URZ+0x90], R5 ;  /* 0x00009005000075a7 */ /* 0x000e6400080011ff */
[----:B-1-3--:R-:W-:Y:S05]  /*3900*/  @!P0 BRA `(.L_x_67) ;  /* 0x0000006400908947 */ /* 0x00afea0003800000 */
.L_x_167:
[----:B-1----:R-:W1:Y:S01]  /*3910*/  LDS.128 R4, [R4+0x120] ;  /* 0x0001200004047984 */ /* 0x002e620000000c00 */
[----:B------:R-:W-:Y:S02]  /*3920*/  VIADD R0, R0, 0xa0 ;  /* 0x000000a000007836 */ /* 0x000fe40000000000 */
[----:B------:R-:W-:Y:S01]  /*3930*/  VIADD R8, R8, 0x1 ;  /* 0x0000000108087836 */ /* 0x000fe20000000000 */
[----:B------:R-:W-:Y:S01]  /*3940*/  @!PT LDS RZ, [RZ] ;  /* 0x00000000fffff984 */ /* 0x000fe20000000800 */
[----:B------:R-:W-:Y:S01]  /*3950*/  @!PT LDS RZ, [RZ] ;  /* 0x00000000fffff984 */ /* 0x000fe20000000800 */
[----:B------:R-:W-:Y:S01]  /*3960*/  @!PT LDS RZ, [RZ] ;  /* 0x00000000fffff984 */ /* 0x000fe20000000800 */
[----:B------:R-:W-:Y:S01]  /*3970*/  @!PT LDS RZ, [RZ] ;  /* 0x00000000fffff984 */ /* 0x000fe20000000800 */
[----:B------:R2:W-:Y:S06]  /*3980*/  MEMBAR.ALL.CTA ;  /* 0x0000000000007992 */ /* 0x0005ec0000008000 */
[----:B--2---:R-:W2:Y:S01]  /*3990*/  FENCE.VIEW.ASYNC.S ;  /* 0x00000000000073c6 */ /* 0x004ea20000000000 */
[----:B------:R-:W-:-:S04]  /*39a0*/  PRMT R0, RZ, 0x654, R0 ;  /* 0x00000654ff007816 */ /* 0x000fc80000000000 */
[----:B--2---:R2:W-:Y:S01]  /*39b0*/  SYNCS.ARRIVE.TRANS64.RED.A1T0 RZ, [R0+URZ], RZ ;  /* 0x000000ff00ff79a7 */ /* 0x0045e200081004ff */
[----:B-1----:R-:W-:Y:S01]  /*39c0*/  LOP3.LUT P1, RZ, R6, 0x1, RZ, 0xc0, !PT ;  /* 0x0000000106ff7812 */ /* 0x002fe2000782c0ff */
[----:B--2---:R-:W-:-:S12]  /*39d0*/  BRA.U UP3, `(.L_x_68) ;  /* 0x0000000103e07547 */ /* 0x004fd8000b800000 */
[----:B------:R-:W1:Y:S01]  /*39e0*/  LDCU UR4, c[0x0][0x38c] ;  /* 0x00007180ff0477ac */ /* 0x000e620008000800 */
[----:B------:R-:W-:Y:S02]  /*39f0*/  PLOP3.LUT P2, PT, PT, PT, PT, 0x80, 0x8 ;  /* 0x000000000008781c */ /* 0x000fe40003f4f070 */
[----:B------:R-:W-:Y:S01]  /*3a00*/  SHF.L.U32 R5, R9, 0x1f, RZ ;  /* 0x0000001f09057819 */ /* 0x000fe200000006ff */
[----:B------:R-:W-:Y:S02]  /*3a10*/  ULEA UR23, UR24, UR17, 0x3 ;  /* 0x0000001118177291 */ /* 0x000fe4000f8e18ff */
[----:B------:R-:W-:Y:S02]  /*3a20*/  ULEA UR18, UR24, UR32, 0x7 ;  /* 0x0000002018127291 */ /* 0x000fe4000f8e38ff */
[----:B-1----:R-:W-:-:S06]  /*3a30*/  UISETP.GE.AND UP0, UPT, UR4, 0x1, UPT ;  /* 0x000000010400788c */ /* 0x002fcc000bf06270 */
[----:B------:R-:W-:-:S05]  /*3a40*/  PLOP3.LUT P0, PT, PT, PT, UP0, 0x80, 0x8 ;  /* 0x000000000008781c */ /* 0x000fca0003f0f008 */
[----:B------:R-:W-:-:S08]  /*3a50*/  @UP0 ULEA UR4, UR15, UR17, 0x3 ;  /* 0x000000110f040291 */ /* 0x000fd0000f8e18ff */
[----:B------:R-:W-:-:S04]  /*3a60*/  @P0 SHF.L.U32 R0, R2, 0x1f, RZ ;  /* 0x0000001f02000819 */ /* 0x000fc800000006ff */
[----:B------:R1:W2:Y:S01]  /*3a70*/  @P0 SYNCS.PHASECHK.TRANS64.TRYWAIT P2, [UR4], R0 ;  /* 0x00000000ff0005a7 */ /* 0x0002a20008041104 */
[----:B------:R-:W3:Y:S02]  /*3a80*/  SYNCS.PHASECHK.TRANS64.TRYWAIT P0, [UR23+0xd0], R5 ;  /* 0x0000d005ff0075a7 */ /* 0x000ee40008001117 */
[----:B-123--:R-:W-:Y:S05]  /*3a90*/  @!P0 BRA `(.L_x_69) ;  /* 0x0000006400408947 */ /* 0x00efea0003800000 */
.L_x_169:
[----:B------:R-:W-:Y:S01]  /*3aa0*/  UMOV UR19, UR14 ;  /* 0x0000000e00137c82 */ /* 0x000fe20008000000 */
[----:B------:R-:W-:Y:S05]  /*3ab0*/  BRA.U !UP0, `(.L_x_70) ;  /* 0x0000000108987547 */ /* 0x000fea000b800000 */
[----:B------:R-:W-:Y:S02]  /*3ac0*/  UIADD3 UR19, UPT, UPT, UR31, UR14, URZ ;  /* 0x0000000e1f137290 */ /* 0x000fe4000fffe0ff */
[----:B------:R-:W-:Y:S01]  /*3ad0*/  UPLOP3.LUT UP2, UPT, UPT, UPT, UPT, 0x40, 0x4 ;  /* 0x000000000004789c */ /* 0x000fe20003f4e870 */
[----:B------:R-:W-:Y:S01]  /*3ae0*/  UMOV UR16, UR25 ;  /* 0x0000001900107c82 */ /* 0x000fe20008000000 */
[----:B------:R-:W-:-:S09]  /*3af0*/  UMOV UR6, UR15 ;  /* 0x0000000f00067c82 */ /* 0x000fd20008000000 */
.L_x_73:
[----:B--2---:R-:W-:Y:S01]  /*3b00*/  ULEA UR5, UR6, UR17, 0x3 ;  /* 0x0000001106057291 */ /* 0x004fe2000f8e18ff */
[----:B---3--:R-:W-:Y:S11]  /*3b10*/  @P2 BRA `(.L_x_71) ;  /* 0x00000000000c2947 */ /* 0x008ff60003800000 */
[----:B-1----:R-:W-:Y:S04]  /*3b20*/  SHF.L.U32 R5, R2, 0x1f, RZ ;  /* 0x0000001f02057819 */ /* 0x002fe800000006ff */
[----:B------:R-:W1:Y:S02]  /*3b30*/  SYNCS.PHASECHK.TRANS64.TRYWAIT P0, [UR5], R5 ;  /* 0x00000005ff0075a7 */ /* 0x000e640008001105 */
[----:B-1----:R-:W-:Y:S05]  /*3b40*/  @!P0 BRA `(.L_x_72) ;  /* 0x00000064002c8947 */ /* 0x002fea0003800000 */
.L_x_71:
[----:B------:R-:W-:Y:S01]  /*3b50*/  UISETP.NE.AND UP0, UPT, UR16, 0x1, UPT ;  /* 0x000000011000788c */ /* 0x000fe2000bf05270 */
[----:B------:R-:W-:Y:S01]  /*3b60*/  PLOP3.LUT P2, PT, PT, PT, PT, 0x80, 0x8 ;  /* 0x000000000008781c */ /* 0x000fe20003f4f070 */
[----:B------:R-:W-:Y:S02]  /*3b70*/  UIADD3 UR4, UPT, UPT, UR6, 0x1, URZ ;  /* 0x0000000106047890 */ /* 0x000fe4000fffe0ff */
[----:B------:R-:W-:Y:S02]  /*3b80*/  ULEA UR12, UR6, UR22, 0x8 ;  /* 0x00000016060c7291 */ /* 0x000fe4000f8e40ff */
[----:B------:R-:W-:Y:S01]  /*3b90*/  UISETP.NE.AND UP1, UPT, UR4, 0x4, UPT ;  /* 0x000000040400788c */ /* 0x000fe2000bf25270 */
[----:B------:R-:W-:Y:S01]  /*3ba0*/  PLOP3.LUT P0, PT, PT, PT, UP0, 0x80, 0x8 ;  /* 0x000000000008781c */ /* 0x000fe20003f0f008 */
[----:B------:R-:W-:Y:S02]  /*3bb0*/  UIADD3 UR10, UPT, UPT, UR12, 0x2, URZ ;  /* 0x000000020c0a7890 */ /* 0x000fe4000fffe0ff */
[----:B------:R-:W-:Y:S02]  /*3bc0*/  USEL UR7, URZ, 0x1, UP1 ;  /* 0x00000001ff077887 */ /* 0x000fe40008800000 */
[----:B------:R-:W-:Y:S02]  /*3bd0*/  USEL UR15, UR4, URZ, UP1 ;  /* 0x000000ff040f7287 */ /* 0x000fe40008800000 */
[----:B------:R-:W-:Y:S02]  /*3be0*/  UIADD3 UR14, UPT, UPT, UR14, 0x1, URZ ;  /* 0x000000010e0e7890 */ /* 0x000fe4000fffe0ff */
[----:B------:R-:W-:Y:S01]  /*3bf0*/  @UP0 ULEA UR4, UR15, UR17, 0x3 ;  /* 0x000000110f040291 */ /* 0x000fe2000f8e18ff */
[----:B------:R-:W-:Y:S01]  /*3c00*/  LOP3.LUT R2, R2, UR7, RZ, 0x3c, !PT ;  /* 0x0000000702027c12 */ /* 0x000fe2000f8e3cff */
[----:B------:R-:W-:Y:S01]  /*3c10*/  UIADD3 UR7, UPT, UPT, UR5, 0x20, URZ ;  /* 0x0000002005077890 */ /* 0x000fe2000fffe0ff */
[----:B------:R-:W-:Y:S02]  /*3c20*/  UMOV UR13, 0x80004020 ;  /* 0x80004020000d7882 */ /* 0x000fe40000000000 */
[----:B-1----:R-:W-:Y:S01]  /*3c30*/  @P0 SHF.L.U32 R0, R2, 0x1f, RZ ;  /* 0x0000001f02000819 */ /* 0x002fe200000006ff */
[----:B------:R-:W-:Y:S01]  /*3c40*/  UMOV UR5, 0x80004020 ;  /* 0x8000402000057882 */ /* 0x000fe20000000000 */
[----:B------:R-:W-:Y:S01]  /*3c50*/  UMOV UR11, 0x80004020 ;  /* 0x80004020000b7882 */ /* 0x000fe20000000000 */
[----:B------:R-:W-:Y:S01]  /*3c60*/  UMOV UR9, 0x80004020 ;  /* 0x8000402000097882 */ /* 0x000fe20000000000 */
[----:B------:R2:W3:Y:S01]  /*3c70*/  @P0 SYNCS.PHASECHK.TRANS64.TRYWAIT P2, [UR4], R0 ;  /* 0x00000000ff0005a7 */ /* 0x0004e20008041104 */
[----:B------:R-:W-:Y:S02]  /*3c80*/  ULEA UR4, UR6, UR21, 0x9 ;  /* 0x0000001506047291 */ /* 0x000fe4000f8e48ff */
[----:B------:R-:W-:Y:S02]  /*3c90*/  UISETP.NE.AND UP0, UPT, UR14, UR19, UPT ;  /* 0x000000130e00728c */ /* 0x000fe4000bf05270 */
[----:B------:R-:W-:Y:S02]  /*3ca0*/  UIADD3 UR8, UPT, UPT, UR4, 0x2, URZ ;  /* 0x0000000204087890 */ /* 0x000fe4000fffe0ff */
[----:B------:R-:W-:Y:S01]  /*3cb0*/  UIADD3 UR16, UPT, UPT, UR16, -0x1, URZ ;  /* 0xffffffff10107890 */ /* 0x000fe2000fffe0ff */
[----:B------:R-:W-:Y:S02]  /*3cc0*/  UMOV UR6, UR15 ;  /* 0x0000000f00067c82 */ /* 0x000fe40008000000 */
[----:B------:R2:W-:Y:S01]  /*3cd0*/  UTCHMMA.2CTA gdesc[UR4], gdesc[UR12], tmem[UR18], tmem[UR28], idesc[UR29], UP2 ;  /* 0x00ff1c0c040075ea */ /* 0x0005e20009200012 */
[----:B------:R-:W-:Y:S03]  /*3ce0*/  UPLOP3.LUT UP2, UPT, UPT, UPT, UPT, 0x80, 0x8 ;  /* 0x000000000008789c */ /* 0x000fe60003f4f070 */
[----:B------:R2:W-:Y:S01]  /*3cf0*/  UTCHMMA.2CTA gdesc[UR8], gdesc[UR10], tmem[UR18], tmem[UR26], idesc[UR27], UPT ;  /* 0x00ff1a0a080075ea */ /* 0x0005e2000ba00012 */
[----:B------:R2:W-:Y:S01]  /*3d00*/  UTCBAR.2CTA.MULTICAST [UR7], URZ, UR20 ;  /* 0x000000ff070073e9 */ /* 0x0005e20008200814 */
[----:B------:R-:W-:Y:S06]  /*3d10*/  BRA.U UP0, `(.L_x_73) ;  /* 0xfffffffd00787547 */ /* 0x000fec000b83ffff */
.L_x_70:
[----:B--2---:R-:W-:Y:S01]  /*3d20*/  UIADD3 UR4, UPT, UPT, UR23, 0xb0, URZ ;  /* 0x000000b017047890 */ /* 0x004fe2000fffe0ff */
[----:B------:R-:W-:-:S08]  /*3d30*/  UMOV UR14, UR19 ;  /* 0x00000013000e7c82 */ /* 0x000fd00008000000 */
[----:B------:R2:W-:Y:S01]  /*3d40*/  UTCBAR.2CTA.MULTICAST [UR4], URZ, UR30 ;  /* 0x000000ff040073e9 */ /* 0x0005e2000820081e */
[----:B------:R-:W-:Y:S02]  /*3d50*/  NOP ;  /* 0x0000000000007918 */ /* 0x000fe40000000000 */
.L_x_68:
[----:B--2---:R-:W-:Y:S01]  /*3d60*/  UIADD3 UR4, UPT, UPT, UR24, 0x1, URZ ;  /* 0x0000000118047890 */ /* 0x004fe2000fffe0ff */
[----:B------:R-:W-:-:S03]  /*3d70*/  ISETP.NE.AND P0, PT, R8, 0x2, PT ;  /* 0x000000020800780c */ /* 0x000fc60003f05270 */
[----:B------:R-:W-:Y:S01]  /*3d80*/  UISETP.NE.AND UP0, UPT, UR4, 0x4, UPT ;  /* 0x000000040400788c */ /* 0x000fe2000bf05270 */
[----:B-1----:R-:W-:Y:S02]  /*3d90*/  SEL R0, RZ, 0x1, P0 ;  /* 0x00000001ff007807 */ /* 0x002fe40000000000 */
[----:B------:R-:W-:Y:S01]  /*3da0*/  SEL R8, R8, RZ, P0 ;  /* 0x000000ff08087207 */ /* 0x000fe20000000000 */
[----:B------:R-:W-:Y:S01]  /*3db0*/  USEL UR5, URZ, 0x1, UP0 ;  /* 0x00000001ff057887 */ /* 0x000fe20008000000 */
[----:B------:R-:W-:Y:S01]  /*3dc0*/  LOP3.LUT R3, R3, R0, RZ, 0x3c, !PT ;  /* 0x0000000003037212 */ /* 0x000fe200078e3cff */
[----:B------:R-:W-:-:S04]  /*3dd0*/  USEL UR24, UR4, URZ, UP0 ;  /* 0x000000ff04187287 */ /* 0x000fc80008000000 */
[----:B------:R-:W-:Y:S01]  /*3de0*/  LOP3.LUT R9, R9, UR5, RZ, 0x3c, !PT ;  /* 0x0000000509097c12 */ /* 0x000fe2000f8e3cff */
[----:B------:R-:W-:Y:S07]  /*3df0*/  @P1 BRA `(.L_x_74) ;  /* 0xfffffff800b01947 */ /* 0x000fee000383ffff */
[----:B------:R-:W1:Y:S01]  /*3e00*/  S2UR UR8, SR_CgaCtaId ;  /* 0x00000000000879c3 */ /* 0x000e620000008800 */
[----:B------:R-:W-:Y:S01]  /*3e10*/  ELECT P0, URZ, PT ;  /* 0x0000000000ff782f */ /* 0x000fe20003800000 */
[----:B------:R-:W-:Y:S01]  /*3e20*/  HFMA2 R0, -RZ, RZ, 0, 5.9604644775390625e-08 ;  /* 0x00000001ff007431 */ /* 0x000fe200000001ff */
[----:B------:R-:W-:-:S05]  /*3e30*/  UMOV UR4, 0x40 ;  /* 0x0000004000047882 */ /* 0x000fca0000000000 */
[----:B------:R-:W-:Y:S01]  /*3e40*/  UVIRTCOUNT.DEALLOC.SMPOOL 0x80 ;  /* 0x000000800000784c */ /* 0x000fe20000000000 */
[----:B------:R-:W-:Y:S02]  /*3e50*/  UISETP.NE.AND UP1, UPT, UR33, URZ, UPT ;  /* 0x000000ff2100728c */ /* 0x000fe4000bf25270 */
[----:B-1----:R-:W-:-:S09]  /*3e60*/  ULEA UR8, UR8, UR4, 0x18 ;  /* 0x0000000408087291 */ /* 0x002fd2000f8ec0ff */
[----:B------:R1:W-:Y:S01]  /*3e70*/  @P0 STS.U8 [UR8+0x1c], R0 ;  /* 0x00001c00ff000988 */ /* 0x0003e20008000008 */
[----:B------:R-:W-:Y:S05]  /*3e80*/  BRA.U UP1, `(.L_x_75) ;  /* 0x0000000101a07547 */ /* 0x000fea000b800000 */
[----:B------:R-:W-:Y:S01]  /*3e90*/  UIADD3 UR7, UPT, UPT, UR17, 0xd0, URZ ;  /* 0x000000d011077890 */ /* 0x000fe2000fffe0ff */
[----:B------:R-:W-:-:S03]  /*3ea0*/  SHF.L.U32 R3, R9, 0x1f, RZ ;  /* 0x0000001f09037819 */ /* 0x000fc600000006ff */
[----:B------:R-:W-:-:S09]  /*3eb0*/  ULEA UR4, UR24, UR7, 0x3 ;  /* 0x0000000718047291 */ /* 0x000fd2000f8e18ff */
[----:B------:R-:W2:Y:S02]  /*3ec0*/  SYNCS.PHASECHK.TRANS64.TRYWAIT P0, [UR4], R3 ;  /* 0x00000003ff0075a7 */ /* 0x000ea40008001104 */
[----:B--2---:R-:W-:Y:S05]  /*3ed0*/  @!P0 BRA `(.L_x_76) ;  /* 0x0000006000608947 */ /* 0x004fea0003800000 */
.L_x_172:
        /* <DEDUP_REMOVED lines=9> */
.L_x_174:
        /* <DEDUP_REMOVED lines=9> */
.L_x_176:
[----:B------:R-:W-:-:S04]  /*4000*/  UIADD3 UR4, UPT, UPT, UR4, 0x1, URZ ;  /* 0x0000000104047890 */ /* 0x000fc8000fffe0ff */
[----:B------:R-:W-:-:S04]  /*4010*/  UISETP.NE.AND UP0, UPT, UR4, 0x4, UPT ;  /* 0x000000040400788c */ /* 0x000fc8000bf05270 */
[----:B------:R-:W-:Y:S02]  /*4020*/  USEL UR5, URZ, 0x1, UP0 ;  /* 0x00000001ff057887 */ /* 0x000fe40008000000 */
[----:B------:R-:W-:-:S04]  /*4030*/  USEL UR4, UR4, URZ, UP0 ;  /* 0x000000ff04047287 */ /* 0x000fc80008000000 */
[----:B------:R-:W-:Y:S01]  /*4040*/  ULEA UR4, UR4, UR7, 0x3 ;  /* 0x0000000704047291 */ /* 0x000fe2000f8e18ff */
[----:B-1----:R-:W-:-:S04]  /*4050*/  LOP3.LUT R3, R2, UR5, RZ, 0x3c, !PT ;  /* 0x0000000502037c12 */ /* 0x002fc8000f8e3cff */
[----:B------:R-:W-:Y:S01]  /*4060*/  SHF.L.U32 R3, R3, 0x1f, RZ ;  /* 0x0000001f03037819 */ /* 0x000fe200000006ff */
[----:B------:R-:W-:-:S04]  /*4070*/  IMAD.U32 R0, RZ, RZ, UR4 ;  /* 0x00000004ff007e24 */ /* 0x000fc8000f8e00ff */
[----:B------:R1:W2:Y:S03]  /*4080*/  SYNCS.PHASECHK.TRANS64.TRYWAIT P0, [R0+URZ], R3 ;  /* 0x00000003000075a7 */ /* 0x0002a600080011ff */
[----:B--2---:R-:W-:Y:S05]  /*4090*/  @!P0 NANOSLEEP.SYNCS 0x989680 ;  /* 0x009896800000895d */ /* 0x004fea0003900000 */
[----:B------:R-:W2:Y:S02]  /*40a0*/  @!P0 SYNCS.PHASECHK.TRANS64 P0, [R0+URZ], R3 ;  /* 0x00000003000085a7 */ /* 0x000ea400080010ff */
[----:B--2---:R-:W-:Y:S05]  /*40b0*/  @P0 BRA `(.L_x_79) ;  /* 0x0000000000200947 */ /* 0x004fea0003800000 */
.L_x_80:
[----:B--2---:R2:W4:Y:S02]  /*40c0*/  SYNCS.PHASECHK.TRANS64.TRYWAIT P0, [R0+URZ], R3 ;  /* 0x00000003000075a7 */ /* 0x00452400080011ff */
[----:B----4-:R-:W-:Y:S05]  /*40d0*/  @!P0 NANOSLEEP.SYNCS 0x989680 ;  /* 0x009896800000895d */ /* 0x010fea0003900000 */
[----:B------:R-:W4:Y:S02]  /*40e0*/  @!P0 SYNCS.PHASECHK.TRANS64 P0, [R0+URZ], R3 ;  /* 0x00000003000085a7 */ /* 0x000f2400080010ff */
[----:B----4-:R-:W-:Y:S05]  /*40f0*/  @!P0 BRA `(.L_x_80) ;  /* 0xfffffffc00f08947 */ /* 0x010fea000383ffff */
[----:B------:R-:W-:Y:S05]  /*4100*/  BRA `(.L_x_79) ;  /* 0x00000000000c7947 */ /* 0x000fea0003800000 */
.L_x_75:
[----:B------:R-:W-:-:S04]  /*4110*/  UIADD3 UR4, UPT, UPT, UR17, 0x110, URZ ;  /* 0x0000011011047890 */ /* 0x000fc8000fffe0ff */
[----:B------:R-:W-:-:S09]  /*4120*/  UPRMT UR4, UR34, 0x654, UR4 ;  /* 0x0000065422047896 */ /* 0x000fd20008000004 */
[----:B------:R-:W-:Y:S03]  /*4130*/  SYNCS.ARRIVE.TRANS64.RED.A1T0 RZ, [UR4], RZ ;  /* 0x000000ffffff79a7 */ /* 0x000fe60008100404 */
.L_x_79:
[----:B-12---:R-:W-:Y:S01]  /*4140*/  SHF.L.U32 R3, RZ, 0x1f, RZ ;  /* 0x0000001fff037819 */ /* 0x006fe200000006ff */
[----:B------:R-:W-:Y:S01]  /*4150*/  UIADD3 UR4, UPT, UPT, UR17, 0x110, URZ ;  /* 0x0000011011047890 */ /* 0x000fe2000fffe0ff */
[----:B------:R-:W-:Y:S02]  /*4160*/  PLOP3.LUT P0, PT, PT, PT, UP1, 0x80, 0x8 ;  /* 0x000000000008781c */ /* 0x000fe40003f0f018 */
[----:B------:R-:W1:Y:S02]  /*4170*/  SYNCS.PHASECHK.TRANS64.TRYWAIT P1, [UR17+0x110], R3 ;  /* 0x00011003ff0075a7 */ /* 0x000e640008021111 */
[----:B-1----:R-:W-:Y:S09]  /*4180*/  @!P1 BRA `(.L_x_81) ;  /* 0x0000005c00fc9947 */ /* 0x002ff20003800000 */
.L_x_178:
[----:B------:R-:W-:Y:S01]  /*4190*/  @!UP1 UPRMT UR4, UR34, 0x654, UR4 ;  /* 0x0000065422049896 */ /* 0x000fe20008000004 */
[----:B------:R-:W-:Y:S01]  /*41a0*/  UMOV UR5, 0xffff ;  /* 0x0000ffff00057882 */ /* 0x000fe20000000000 */
[----:B------:R-:W-:-:S07]  /*41b0*/  UMOV UR6, 0x1 ;  /* 0x0000000100067882 */ /* 0x000fce0000000000 */
[----:B------:R-:W-:Y:S01]  /*41c0*/  @!P0 SYNCS.ARRIVE.TRANS64.RED.A1T0 RZ, [UR4], RZ ;  /* 0x000000ffffff89a7 */ /* 0x000fe20008100404 */
[----:B------:R-:W-:Y:S01]  /*41d0*/  NOP ;  /* 0x0000000000007918 */ /* 0x000fe20000000000 */
[----:B-1----:R-:W1:Y:S01]  /*41e0*/  LDS R0, [UR8+0x14] ;  /* 0x00001408ff007984 */ /* 0x002e620008000800 */
[----:B------:R-:W-:-:S04]  /*41f0*/  ULOP3.LUT UR4, UR32, 0xffff, URZ, 0xc0, !UPT ;  /* 0x0000ffff20047892 */ /* 0x000fc8000f8ec0ff */
[----:B------:R-:W-:-:S04]  /*4200*/  USHF.R.U32.HI UR4, URZ, 0x5, UR4 ;  /* 0x00000005ff047899 */ /* 0x000fc80008011604 */
[----:B------:R-:W-:Y:S02]  /*4210*/  USHF.L.U32 UR5, UR5, UR4, URZ ;  /* 0x0000000405057299 */ /* 0x000fe400080006ff */
[----:B------:R-:W-:-:S04]  /*4220*/  USHF.L.U32 UR4, UR6, UR4, URZ ;  /* 0x0000000406047299 */ /* 0x000fc800080006ff */
[----:B-1----:R-:W-:-:S04]  /*4230*/  LOP3.LUT R0, R0, UR5, RZ, 0xc0, !PT ;  /* 0x0000000500007c12 */ /* 0x002fc8000f8ec0ff */
[----:B------:R-:W-:-:S13]  /*4240*/  ISETP.NE.AND P0, PT, R0, UR5, PT ;  /* 0x0000000500007c0c */ /* 0x000fda000bf05270 */
[----:B------:R-:W-:Y:S05]  /*4250*/  @P0 BRA `(.L_x_82) ;  /* 0x0000000000580947 */ /* 0x000fea0003800000 */
[----:B------:R-:W1:Y:S02]  /*4260*/  LDS R0, [UR8+0x18] ;  /* 0x00001808ff007984 */ /* 0x000e640008000800 */
[----:B-1----:R-:W-:-:S04]  /*4270*/  LOP3.LUT R0, R0, UR4, RZ, 0xc0, !PT ;  /* 0x0000000400007c12 */ /* 0x002fc8000f8ec0ff */
[----:B------:R-:W-:-:S13]  /*4280*/  ISETP.NE.AND P0, PT, R0, UR4, PT ;  /* 0x0000000400007c0c */ /* 0x000fda000bf05270 */
[----:B------:R-:W-:Y:S05]  /*4290*/  @P0 BRA `(.L_x_83) ;  /* 0x00000000003c0947 */ /* 0x000fea0003800000 */
[----:B------:R-:W1:Y:S01]  /*42a0*/  S2R R2, SR_LANEID ;  /* 0x0000000000027919 */ /* 0x000e620000000000 */
[----:B------:R-:W-:Y:S01]  /*42b0*/  ULOP3.LUT UR5, URZ, UR5, URZ, 0x33, !UPT ;  /* 0x00000005ff057292 */ /* 0x000fe2000f8e33ff */
[----:B------:R-:W-:Y:S01]  /*42c0*/  LOP3.LUT R4, RZ, UR4, RZ, 0x33, !PT ;  /* 0x00000004ff047c12 */ /* 0x000fe2000f8e33ff */
[----:B------:R-:W-:Y:S02]  /*42d0*/  VOTEU.ANY UR4, UPT, PT ;  /* 0x0000000000047886 */ /* 0x000fe400038e0100 */
[----:B------:R-:W-:Y:S01]  /*42e0*/  UFLO.U32 UR4, UR4 ;  /* 0x00000004000472bd */ /* 0x000fe200080e0000 */
[----:B------:R-:W2:Y:S01]  /*42f0*/  REDUX UR6, R4 ;  /* 0x00000000040673c4 */ /* 0x000ea20000000000 */
[----:B------:R-:W-:-:S06]  /*4300*/  IMAD.U32 R0, RZ, RZ, UR5 ;  /* 0x00000005ff007e24 */ /* 0x000fcc000f8e00ff */
[----:B------:R4:W-:Y:S01]  /*4310*/  UTCATOMSWS.AND URZ, UR5 ;  /* 0x0000000500ff79e3 */ /* 0x0009e20008000000 */
[----:B------:R-:W3:Y:S01]  /*4320*/  REDUX UR7, R0 ;  /* 0x00000000000773c4 */ /* 0x000ee20000000000 */
[----:B-1----:R-:W-:Y:S01]  /*4330*/  ISETP.EQ.U32.AND P0, PT, R2, UR4, PT ;  /* 0x0000000402007c0c */ /* 0x002fe2000bf02070 */
[----:B--2---:R-:W-:Y:S01]  /*4340*/  IMAD.U32 R2, RZ, RZ, UR6 ;  /* 0x00000006ff027e24 */ /* 0x004fe2000f8e00ff */
[----:B---3--:R-:W-:-:S11]  /*4350*/  MOV R3, UR7 ;  /* 0x0000000700037c02 */ /* 0x008fd60008000f00 */
[----:B------:R4:W-:Y:S04]  /*4360*/  @P0 ATOMS.AND RZ, [UR8+0x14], R3 ;  /* 0x00001403ffff098c */ /* 0x0009e8000a800008 */
[----:B------:R4:W-:Y:S01]  /*4370*/  @P0 ATOMS.AND RZ, [UR8+0x18], R2 ;  /* 0x00001802ffff098c */ /* 0x0009e2000a800008 */
[----:B------:R-:W-:Y:S05]  /*4380*/  BRA `(.L_x_84) ;  /* 0x0000000000147947 */ /* 0x000fea0003800000 */
.L_x_83:
[----:B------:R-:W-:Y:S02]  /*4390*/  MOV R2, 0x43b0 ;  /* 0x000043b000027802 */ /* 0x000fe40000000f00 */
[----:B---3-5:R-:W-:Y:S05]  /*43a0*/  CALL.REL.NOINC `($__internal_0_$__cuda_sm10x_tcgen05_guardrail_trap_col_being_dealloced_not_returned_by_alloc) ;  /* 0x0000006000dc7944 */ /* 0x028fea0003c00000 */
[----:B------:R-:W-:Y:S05]  /*43b0*/  BRA `(.L_x_84) ;  /* 0x0000000000087947 */ /* 0x000fea0003800000 */
.L_x_82:
[----:B------:R-:W-:Y:S02]  /*43c0*/  MOV R2, 0x43e0 ;  /* 0x000043e000027802 */ /* 0x000fe40000000f00 */
[----:B---3-5:R-:W-:Y:S05]  /*43d0*/  CALL.REL.NOINC `($__internal_2_$__cuda_sm10x_tcgen05_guardrail_trap_unallocated_columns_being_dealloced) ;  /* 0x0000006000e87944 */ /* 0x028fea0003c00000 */
.L_x_84:
[----:B------:R-:W-:Y:S01]  /*43e0*/  NOP ;  /* 0x0000000000007918 */ /* 0x000fe20000000000 */
[----:B----4-:R-:W-:Y:S05]  /*43f0*/  EXIT ;  /* 0x000000000000794d */ /* 0x010fea0003800000 */
.L_x_55:
[----:B------:R-:W-:-:S09]  /*4400*/  UISETP.NE.OR UP0, UPT, UR13, 0x3, !UP3 ;  /* 0x000000030d00788c */ /* 0x000fd2000df05670 */
[----:B------:R-:W-:Y:S05]  /*4410*/  BRA.U UP0, `(.L_x_85) ;  /* 0x00000011005c7547 */ /* 0x000fea000b800000 */
[----:B------:R-:W1:Y:S01]  /*4420*/  S2UR UR10, SR_CgaCtaId ;  /* 0x00000000000a79c3 */ /* 0x000e620000008800 */
[----:B------:R-:W2:Y:S01]  /*4430*/  LDCU UR31, c[0x0][0x370] ;  /* 0x00006e00ff1f77ac */ /* 0x000ea20008000800 */
[----:B------:R-:W-:Y:S02]  /*4440*/  HFMA2 R13, -RZ, RZ, 0, 0 ;  /* 0x00000000ff0d7431 */ /* 0x000fe400000001ff */
[----:B------:R-:W-:Y:S01]  /*4450*/  IMAD.MOV.U32 R15, RZ, RZ, 0x1 ;  /* 0x00000001ff0f7424 */ /* 0x000fe200078e00ff */
[----:B------:R-:W-:Y:S01]  /*4460*/  MOV R7, 0x2000 ;  /* 0x0000200000077802 */ /* 0x000fe20000000f00 */
[----:B------:R-:W2:Y:S01]  /*4470*/  LDCU.128 UR44, c[0x0][0xb10] ;  /* 0x00016200ff2c77ac */ /* 0x000ea20008000c00 */
[----:B------:R-:W-:Y:S01]  /*4480*/  IMAD.MOV.U32 R14, RZ, RZ, RZ ;  /* 0x000000ffff0e7224 */ /* 0x000fe200078e00ff */
[----:B------:R-:W3:Y:S01]  /*4490*/  LDC.64 R16, c[0x0][0x348] ;  /* 0x0000d200ff107b82 */ /* 0x000ee20000000a00 */
[----:B------:R-:W4:Y:S01]  /*44a0*/  LDCU UR30, c[0x0][0x374] ;  /* 0x00006e80ff1e77ac */ /* 0x000f220008000800 */
[----:B------:R-:W1:Y:S06]  /*44b0*/  LDCU UR15, c[0x0][0xb0c] ;  /* 0x00016180ff0f77ac */ /* 0x000e6c0008000800 */
[----:B------:R-:W3:Y:S01]  /*44c0*/  LDC.64 R2, c[0x0][0x888] ;  /* 0x00022200ff027b82 */ /* 0x000ee20000000a00 */
[----:B------:R-:W3:Y:S01]  /*44d0*/  LDCU UR49, c[0x0][0xb20] ;  /* 0x00016400ff3177ac */ /* 0x000ee20008000800 */
[----:B------:R-:W3:Y:S06]  /*44e0*/  LDCU UR4, c[0x0][0xb30] ;  /* 0x00016600ff0477ac */ /* 0x000eec0008000800 */
[----:B------:R-:W3:Y:S01]  /*44f0*/  LDC.64 R4, c[0x0][0x890] ;  /* 0x00022400ff047b82 */ /* 0x000ee20000000a00 */
[----:B------:R-:W-:Y:S01]  /*4500*/  UMOV UR21, 0x400 ;  /* 0x0000040000157882 */ /* 0x000fe20000000000 */
[----:B--2---:R-:W-:-:S02]  /*4510*/  UIMAD.WIDE.U32 UR6, UR31, UR44, URZ ;  /* 0x0000002c1f0672a5 */ /* 0x004fc4000f8e00ff */
[----:B----4-:R-:W-:Y:S02]  /*4520*/  UIMAD.WIDE.U32 UR8, UR30, UR47, URZ ;  /* 0x0000002f1e0872a5 */ /* 0x010fe4000f8e00ff */
[----:B-1----:R-:W-:Y:S02]  /*4530*/  ULEA UR21, UR10, UR21, 0x18 ;  /* 0x000000150a157291 */ /* 0x002fe4000f8ec0ff */
[----:B------:R-:W-:Y:S02]  /*4540*/  UPLOP3.LUT UP3, UPT, UPT, UPT, UPT, 0x40, 0x4 ;  /* 0x000000000004789c */ /* 0x000fe40003f6e870 */
[----:B------:R-:W-:Y:S02]  /*4550*/  UIADD3 UR37, UPT, UPT, UR21, 0x58, URZ ;  /* 0x0000005815257890 */ /* 0x000fe4000fffe0ff */
[----:B------:R-:W-:Y:S02]  /*4560*/  UIADD3 UR33, UPT, UPT, UR21, 0x40, URZ ;  /* 0x0000004015217890 */ /* 0x000fe4000fffe0ff */
[----:B------:R-:W-:-:S02]  /*4570*/  UIADD3 UR25, UPT, UPT, UR21, 0x48, URZ ;  /* 0x0000004815197890 */ /* 0x000fc4000fffe0ff */
[----:B------:R-:W-:Y:S01]  /*4580*/  UIADD3 UR17, UPT, UPT, UR21, 0x50, URZ ;  /* 0x0000005015117890 */ /* 0x000fe2000fffe0ff */
[----:B------:R-:W-:Y:S01]  /*4590*/  UMOV UR6, UR7 ;  /* 0x0000000700067c82 */ /* 0x000fe20008000000 */
[----:B------:R-:W-:Y:S01]  /*45a0*/  UMOV UR41, UR9 ;  /* 0x0000000900297c82 */ /* 0x000fe20008000000 */
[----:B------:R-:W-:Y:S02]  /*45b0*/  UISETP.GE.AND UP0, UPT, UR42, 0x1, UPT ;  /* 0x000000012a00788c */ /* 0x000fe4000bf06270 */
[----:B------:R-:W-:Y:S01]  /*45c0*/  UISETP.NE.AND UP4, UPT, UR42, 0x1, UPT ;  /* 0x000000012a00788c */ /* 0x000fe2000bf85270 */
[----:B------:R-:W1:Y:S01]  /*45d0*/  LDCU.64 UR22, c[0x0][0xb28] ;  /* 0x00016500ff1677ac */ /* 0x000e620008000a00 */
[----:B------:R-:W-:Y:S02]  /*45e0*/  UISETP.NE.AND UP6, UPT, UR15, 0x1, UPT ;  /* 0x000000010f00788c */ /* 0x000fe4000bfc5270 */
[----:B------:R-:W-:Y:S02]  /*45f0*/  UISETP.NE.AND UP5, UPT, UR46, 0x1, UPT ;  /* 0x000000012e00788c */ /* 0x000fe4000bfa5270 */
[----:B------:R-:W-:-:S02]  /*4600*/  UPRMT UR37, UR10, 0x654, UR37 ;  /* 0x000006540a257896 */ /* 0x000fc40008000025 */
[----:B------:R-:W-:Y:S02]  /*4610*/  USHF.R.U32.HI UR43, URZ, UR45, UR6 ;  /* 0x0000002dff2b7299 */ /* 0x000fe40008011606 */
[----:B------:R-:W-:Y:S02]  /*4620*/  UPRMT UR40, UR10, 0x654, UR33 ;  /* 0x000006540a287896 */ /* 0x000fe40008000021 */
[----:B------:R-:W-:Y:S02]  /*4630*/  UPRMT UR39, UR10, 0x654, UR25 ;  /* 0x000006540a277896 */ /* 0x000fe40008000019 */
[----:B------:R-:W-:Y:S02]  /*4640*/  UPRMT UR38, UR10, 0x654, UR17 ;  /* 0x000006540a267896 */ /* 0x000fe40008000011 */
[----:B---3--:R-:W-:Y:S02]  /*4650*/  USHF.R.U32.HI UR41, URZ, UR49, UR41 ;  /* 0x00000031ff297299 */ /* 0x008fe40008011629 */
[----:B------:R-:W-:-:S11]  /*4660*/  UISETP.NE.AND UP2, UPT, UR4, 0x1, UPT ;  /* 0x000000010400788c */ /* 0x000fd6000bf45270 */
.L_x_96:
[C---:B------:R-:W-:Y:S02]  /*4670*/  LEA R12, R14.reuse, UR21, 0x3 ;  /* 0x000000150e0c7c11 */ /* 0x040fe4000f8e18ff */
[----:B------:R-:W-:Y:S02]  /*4680*/  SHF.L.U32 R9, R13, 0x1f, RZ ;  /* 0x0000001f0d097819 */ /* 0x000fe400000006ff */
[----:B------:R-:W-:Y:S02]  /*4690*/  LEA R10, R14, UR21, 0x4 ;  /* 0x000000150e0a7c11 */ /* 0x000fe4000f8e20ff */
[----:B--2---:R-:W2:Y:S02]  /*46a0*/  SYNCS.PHASECHK.TRANS64.TRYWAIT P0, [R12+URZ+0x90], R9 ;  /* 0x000090090c0075a7 */ /* 0x004ea400080011ff */
[----:B--2---:R-:W-:Y:S05]  /*46b0*/  @!P0 BRA `(.L_x_86) ;  /* 0x0000005800c88947 */ /* 0x004fea0003800000 */
.L_x_179:
[----:B--2---:R-:W2:Y:S01]  /*46c0*/  LDS.128 R8, [R10+0x120] ;  /* 0x000120000a087984 */ /* 0x004ea20000000c00 */
[----:B------:R-:W-:Y:S01]  /*46d0*/  UISETP.GE.AND UP0, UPT, UR42, 0x1, UPT ;  /* 0x000000012a00788c */ /* 0x000fe2000bf06270 */
[----:B------:R-:W-:Y:S01]  /*46e0*/  @!PT LDS RZ, [RZ] ;  /* 0x00000000fffff984 */ /* 0x000fe20000000800 */
[----:B------:R-:W-:Y:S01]  /*46f0*/  @!PT LDS RZ, [RZ] ;  /* 0x00000000fffff984 */ /* 0x000fe20000000800 */
[----:B------:R-:W-:Y:S01]  /*4700*/  @!PT LDS RZ, [RZ] ;  /* 0x00000000fffff984 */ /* 0x000fe20000000800 */
[----:B------:R-:W-:Y:S01]  /*4710*/  @!PT LDS RZ, [RZ] ;  /* 0x00000000fffff984 */ /* 0x000fe20000000800 */
[----:B------:R3:W-:Y:S06]  /*4720*/  MEMBAR.ALL.CTA ;  /* 0x0000000000007992 */ /* 0x0007ec0000008000 */
[----:B---3--:R-:W3:Y:S01]  /*4730*/  FENCE.VIEW.ASYNC.S ;  /* 0x00000000000073c6 */ /* 0x008ee20000000000 */
[----:B--2---:R-:W-:Y:S11]  /*4740*/  LOP3.LUT P0, RZ, R10, 0x1, RZ, 0xc0, !PT ;  /* 0x000000010aff7812 */ /* 0x004ff6000780c0ff */
[----:B------:R-:W-:Y:S02]  /*4750*/  @!UPT UIADD3 URZ, UPT, UPT, URZ, URZ, URZ ;  /* 0x000000fffffff290 */ /* 0x000fe4000fffe0ff */
[----:B---3--:R-:W-:Y:S01]  /*4760*/  VOTEU.ANY UP1, P0 ;  /* 0x0000000000ff7886 */ /* 0x008fe20000020100 */
[----:B------:R-:W-:Y:S11]  /*4770*/  PLOP3.LUT P0, PT, PT, PT, UP1, 0x80, 0x8 ;  /* 0x000000000008781c */ /* 0x000ff60003f0f018 */
[----:B------:R-:W-:Y:S02]  /*4780*/  @!UPT UIADD3 URZ, UPT, UPT, URZ, URZ, URZ ;  /* 0x000000fffffff290 */ /* 0x000fe4000fffe0ff */
[----:B------:R-:W-:Y:S02]  /*4790*/  @P0 SHF.R.U32.HI R0, RZ, 0x10, R9 ;  /* 0x00000010ff000819 */ /* 0x000fe40000011609 */
[----:B------:R-:W-:Y:S02]  /*47a0*/  @P0 MOV R6, R8 ;  /* 0x0000000800060202 */ /* 0x000fe40000000f00 */
[----:B------:R-:W-:Y:S01]  /*47b0*/  @P0 R2UR UR4, R0 ;  /* 0x00000000000402ca */ /* 0x000fe200000e0000 */
[----:B------:R-:W-:Y:S01]  /*47c0*/  VIADD R0, R12, 0xa0 ;  /* 0x000000a00c007836 */ /* 0x000fe20000000000 */
[----:B------:R-:W-:Y:S02]  /*47d0*/  @P0 LOP3.LUT R8, R9, 0xffff, RZ, 0xc0, !PT ;  /* 0x0000ffff09080812 */ /* 0x000fe400078ec0ff */
[----:B------:R-:W-:Y:S02]  /*47e0*/  @P0 R2UR UR6, R6 ;  /* 0x00000000060602ca */ /* 0x000fe400000e0000 */
[----:B------:R-:W-:Y:S02]  /*47f0*/  PRMT R0, RZ, 0x654, R0 ;  /* 0x00000654ff007816 */ /* 0x000fe40000000000 */
[----:B------:R-:W-:Y:S02]  /*4800*/  @P0 R2UR UR5, R8 ;  /* 0x00000000080502ca */ /* 0x000fe400000e0000 */
[----:B------:R2:W-:Y:S03]  /*4810*/  SYNCS.ARRIVE.TRANS64.RED.A1T0 RZ, [R0+URZ], RZ ;  /* 0x000000ff00ff79a7 */ /* 0x0005e600081004ff */
[----:B------:R-:W-:Y:S04]  /*4820*/  @UP1 UMOV UR29, UR4 ;  /* 0x00000004001d1c82 */ /* 0x000fe80008000000 */
[----:B------:R-:W-:Y:S04]  /*4830*/  @UP1 UMOV UR14, UR6 ;  /* 0x00000006000e1c82 */ /* 0x000fe80008000000 */
[----:B------:R-:W-:Y:S01]  /*4840*/  @UP1 UMOV UR13, UR5 ;  /* 0x00000005000d1c82 */ /* 0x000fe20008000000 */
[----:B------:R-:W-:Y:S05]  /*4850*/  BRA.U !UP0, `(.L_x_87) ;  /* 0x0000000108a47547 */ /* 0x000fea000b800000 */
[----:B------:R-:W-:Y:S02]  /*4860*/  UIMAD.WIDE.U32 UR18, UR13, UR47, URZ ;  /* 0x0000002f0d1272a5 */ /* 0x000fe4000f8e00ff */
[----:B------:R-:W-:Y:S02]  /*4870*/  UIMAD.WIDE.U32 UR26, UR14, UR44, URZ ;  /* 0x0000002c0e1a72a5 */ /* 0x000fe4000f8e00ff */
[----:B------:R-:W-:Y:S02]  /*4880*/  USEL UR4, UR30, UR41, !UP5 ;  /* 0x000000291e047287 */ /* 0x000fe4000e800000 */
[----:B------:R-:W-:Y:S02]  /*4890*/  USEL UR7, UR31, UR43, !UP6 ;  /* 0x0000002b1f077287 */ /* 0x000fe4000f000000 */
[----:B-1----:R-:W-:Y:S02]  /*48a0*/  UIMAD.WIDE.U32 UR8, UR4, UR22, URZ ;  /* 0x00000016040872a5 */ /* 0x002fe4000f8e00ff */
[----:B------:R-:W-:Y:S01]  /*48b0*/  UIMAD.WIDE.U32 UR10, UR7, UR22, URZ ;  /* 0x00000016070a72a5 */ /* 0x000fe2000f8e00ff */
[----:B------:R-:W-:Y:S02]  /*48c0*/  UMOV UR5, UR19 ;  /* 0x0000001300057c82 */ /* 0x000fe40008000000 */
[----:B------:R-:W-:Y:S03]  /*48d0*/  USHF.R.U32.HI UR6, URZ, UR49, UR5 ;  /* 0x00000031ff067299 */ /* 0x000fe60008011605 */
[----:B------:R-:W-:Y:S01]  /*48e0*/  UMOV UR5, UR27 ;  /* 0x0000001b00057c82 */ /* 0x000fe20008000000 */
[----:B------:R-:W-:Y:S02]  /*48f0*/  USEL UR6, UR13, UR6, !UP5 ;  /* 0x000000060d067287 */ /* 0x000fe4000e800000 */
[----:B------:R-:W-:Y:S03]  /*4900*/  USHF.R.U32.HI UR12, URZ, UR45, UR5 ;  /* 0x0000002dff0c7299 */ /* 0x000fe60008011605 */
[----:B------:R-:W-:Y:S02]  /*4910*/  UMOV UR5, UR9 ;  /* 0x0000000900057c82 */ /* 0x000fe40008000000 */
[----:B------:R-:W-:Y:S03]  /*4920*/  @UP4 USHF.R.U32.HI UR4, URZ, UR23, UR5 ;  /* 0x00000017ff044299 */ /* 0x000fe60008011605 */
[----:B------:R-:W-:Y:S01]  /*4930*/  UMOV UR5, UR11 ;  /* 0x0000000b00057c82 */ /* 0x000fe20008000000 */
[----:B------:R-:W-:Y:S02]  /*4940*/  UIMAD UR4, UR42, UR4, URZ ;  /* 0x000000042a0472a4 */ /* 0x000fe4000f8e02ff */
[----:B------:R-:W-:Y:S02]  /*4950*/  @UP4 USHF.R.U32.HI UR7, URZ, UR23, UR5 ;  /* 0x00000017ff074299 */ /* 0x000fe40008011605 */
[----:B------:R-:W-:Y:S02]  /*4960*/  UIMAD.WIDE.U32 UR10, UR6, UR22, URZ ;  /* 0x00000016060a72a5 */ /* 0x000fe4000f8e00ff */
[----:B------:R-:W-:Y:S02]  /*4970*/  USEL UR5, UR14, UR12, !UP6 ;  /* 0x0000000c0e057287 */ /* 0x000fe4000f000000 */
[----:B------:R-:W-:Y:S02]  /*4980*/  UIMAD UR8, UR42, UR7, URZ ;  /* 0x000000072a0872a4 */ /* 0x000fe4000f8e02ff */
[----:B------:R-:W-:Y:S03]  /*4990*/  UISETP.GE.AND UP0, UPT, UR6, UR4, UPT ;  /* 0x000000040600728c */ /* 0x000fe6000bf06270 */
[----:B------:R-:W-:Y:S01]  /*49a0*/  UMOV UR4, UR11 ;  /* 0x0000000b00047c82 */ /* 0x000fe20008000000 */
[----:B------:R-:W-:Y:S02]  /*49b0*/  UISETP.GE.OR UP0, UPT, UR5, UR8, UP0 ;  /* 0x000000080500728c */ /* 0x000fe40008706670 */
[----:B------:R-:W-:Y:S02]  /*49c0*/  USHF.R.U32.HI UR4, URZ, UR23, UR4 ;  /* 0x00000017ff047299 */ /* 0x000fe40008011604 */
[----:B------:R-:W-:Y:S02]  /*49d0*/  UIMAD.WIDE.U32 UR8, UR5, UR22, URZ ;  /* 0x00000016050872a5 */ /* 0x000fe4000f8e00ff */
[----:B------:R-:W-:Y:S04]  /*49e0*/  USEL UR10, UR6, UR4, !UP4 ;  /* 0x00000004060a7287 */ /* 0x000fe8000e000000 */
[----:B------:R-:W-:Y:S01]  /*49f0*/  UIADD3 UR11, UPT, UPT, -UR10, URZ, URZ ;  /* 0x000000ff0a0b7290 */ /* 0x000fe2000fffe1ff */
[----:B------:R-:W-:Y:S02]  /*4a00*/  @!UP0 UMOV UR4, UR9 ;  /* 0x0000000900048c82 */ /* 0x000fe40008000000 */
[----:B------:R-:W-:Y:S02]  /*4a10*/  @!UP0 USHF.R.U32.HI UR4, URZ, UR23, UR4 ;  /* 0x00000017ff048299 */ /* 0x000fe40008011604 */
[----:B------:R-:W-:Y:S02]  /*4a20*/  UIMAD UR8, UR42, UR11, UR6 ;  /* 0x0000000b2a0872a4 */ /* 0x000fe4000f8e0206 */
[----:B------:R-:W-:Y:S04]  /*4a30*/  @!UP0 USEL UR4, UR5, UR4, !UP4 ;  /* 0x0000000405048287 */ /* 0x000fe8000e000000 */
[----:B------:R-:W-:Y:S02]  /*4a40*/  @!UP0 UIMAD UR8, UR7, UR8, UR4 ;  /* 0x00000008070882a4 */ /* 0x000fe4000f8e0204 */
[----:B------:R-:W-:Y:S02]  /*4a50*/  @!UP0 UIADD3 UR9, UPT, UPT, UR10, -UR4, URZ ;  /* 0x800000040a098290 */ /* 0x000fe4000fffe0ff */
[----:B------:R-:W-:Y:S02]  /*4a60*/  UIADD3 UR4, UPT, UPT, -UR5, URZ, URZ ;  /* 0x000000ff05047290 */ /* 0x000fe4000fffe1ff */
[----:B------:R-:W-:Y:S02]  /*4a70*/  UIADD3 UR7, UPT, UPT, -UR6, URZ, URZ ;  /* 0x000000ff06077290 */ /* 0x000fe4000fffe1ff */
[----:B------:R-:W-:Y:S02]  /*4a80*/  @!UP0 UIMAD UR6, UR9, UR42, UR5 ;  /* 0x0000002a090682a4 */ /* 0x000fe4000f8e0205 */
[----:B------:R-:W-:Y:S02]  /*4a90*/  UIMAD UR14, UR15, UR4, UR14 ;  /* 0x000000040f0e72a4 */ /* 0x000fe4000f8e020e */
[----:B------:R-:W-:Y:S01]  /*4aa0*/  UIMAD UR13, UR46, UR7, UR13 ;  /* 0x000000072e0d72a4 */ /* 0x000fe2000f8e020d */
[----:B------:R-:W-:Y:S02]  /*4ab0*/  @!UP0 UMOV UR5, UR8 ;  /* 0x0000000800058c82 */ /* 0x000fe40008000000 */
[----:B------:R-:W-:Y:S02]  /*4ac0*/  UIMAD UR14, UR5, UR15, UR14 ;  /* 0x0000000f050e72a4 */ /* 0x000fe4000f8e020e */
[----:B------:R-:W-:Y:S11]  /*4ad0*/  UIMAD UR13, UR6, UR46, UR13 ;  /* 0x0000002e060d72a4 */ /* 0x000ff6000f8e020d */
[----:B------:R-:W-:Y:S01]  /*4ae0*/  @!UPT UIADD3 URZ, UPT, UPT, URZ, URZ, URZ ;  /* 0x000000fffffff290 */ /* 0x000fe2000fffe0ff */
.L_x_87:
[----:B------:R-:W3:Y:S01]  /*4af0*/  @!UP2 LDCU.128 UR8, c[0x0][0xb10] ;  /* 0x00016200ff08a7ac */ /* 0x000ee20008000c00 */
[C---:B------:R-:W-:Y:S02]  /*4b00*/  ISETP.NE.U32.AND P1, PT, R4.reuse, RZ, PT ;  /* 0x000000ff0400720c */ /* 0x040fe40003f25070 */
[----:B------:R-:W-:Y:S02]  /*4b10*/  ISETP.NE.U32.AND P0, PT, R4, RZ, PT ;  /* 0x000000ff0400720c */ /* 0x000fe40003f05070 */
[C---:B------:R-:W-:Y:S02]  /*4b20*/  ISETP.NE.AND.EX P1, PT, R5.reuse, RZ, PT, P1 ;  /* 0x000000ff0500720c */ /* 0x040fe40003f25310 */
[----:B------:R-:W-:Y:S01]  /*4b30*/  ISETP.NE.AND.EX P0, PT, R5, RZ, PT, P0 ;  /* 0x000000ff0500720c */ /* 0x000fe20003f05300 */
[----:B------:R-:W4:Y:S01]  /*4b40*/  @!UP2 LDCU UR5, c[0x0][0xb0c] ;  /* 0x00016180ff05a7ac */ /* 0x000f220008000800 */
[----:B------:R-:W-:Y:S01]  /*4b50*/  SHF.L.U32 R9, R15, 0x1f, RZ ;  /* 0x0000001f0f097819 */ /* 0x000fe200000006ff */
[----:B------:R-:W-:Y:S02]  /*4b60*/  USHF.L.U32 UR35, UR16, 0x7, URZ ;  /* 0x0000000710237899 */ /* 0x000fe400080006ff */
[----:B------:R-:W-:Y:S02]  /*4b70*/  USHF.L.U32 UR34, UR20, 0x7, URZ ;  /* 0x0000000714227899 */ /* 0x000fe400080006ff */
[----:B---3--:R-:W-:Y:S07]  /*4b80*/  UIMAD.WIDE.U32 UR6, UR14, UR8, URZ ;  /* 0x000000080e0672a5 */ /* 0x008fee000f8e00ff */
[----:B------:R-:W-:Y:S01]  /*4b90*/  @!UP2 UMOV UR4, UR7 ;  /* 0x000000070004ac82 */ /* 0x000fe20008000000 */
[----:B----4-:R-:W-:Y:S02]  /*4ba0*/  @!UP2 UISETP.NE.AND UP0, UPT, UR5, 0x1, UPT ;  /* 0x000000010500a88c */ /* 0x010fe4000bf05270 */
[----:B------:R-:W-:Y:S02]  /*4bb0*/  @!UP2 USHF.R.U32.HI UR4, URZ, UR9, UR4 ;  /* 0x00000009ff04a299 */ /* 0x000fe40008011604 */
[----:B------:R-:W-:Y:S02]  /*4bc0*/  UIMAD.WIDE.U32 UR6, UR13, UR11, URZ ;  /* 0x0000000b0d0672a5 */ /* 0x000fe4000f8e00ff */
[----:B------:R-:W-:Y:S02]  /*4bd0*/  @!UP2 USEL UR8, UR14, UR4, !UP0 ;  /* 0x000000040e08a287 */ /* 0x000fe4000c000000 */
[----:B------:R-:W-:Y:S03]  /*4be0*/  @!UP2 UISETP.NE.AND UP0, UPT, UR10, 0x1, UPT ;  /* 0x000000010a00a88c */ /* 0x000fe6000bf05270 */
[----:B------:R-:W-:Y:S02]  /*4bf0*/  @!UP2 UMOV UR6, UR7 ;  /* 0x000000070006ac82 */ /* 0x000fe40008000000 */
[----:B------:R-:W3:Y:S02]  /*4c00*/  @!UP2 LDCU UR4, c[0x0][0xb20] ;  /* 0x00016400ff04a7ac */ /* 0x000ee40008000800 */
[----:B---3--:R-:W-:Y:S04]  /*4c10*/  @!UP2 USHF.R.U32.HI UR6, URZ, UR4, UR6 ;  /* 0x00000004ff06a299 */ /* 0x008fe80008011606 */
[----:B------:R-:W-:Y:S04]  /*4c20*/  @!UP2 USEL UR6, UR13, UR6, !UP0 ;  /* 0x000000060d06a287 */ /* 0x000fe8000c000000 */
[----:B------:R-:W-:Y:S02]  /*4c30*/  @!UP2 UIADD3 UR4, UPT, UPT, -UR8, UR6, URZ ;  /* 0x000000060804a290 */ /* 0x000fe4000fffe1ff */
[----:B------:R-:W-:Y:S02]  /*4c40*/  @!UP2 UIADD3 UR6, UPT, UPT, UR8, -UR6, URZ ;  /* 0x800000060806a290 */ /* 0x000fe4000fffe0ff */
[----:B------:R-:W-:Y:S02]  /*4c50*/  @!UP2 UIMAD UR14, UR4, UR5, UR14 ;  /* 0x00000005040ea2a4 */ /* 0x000fe4000f8e020e */
[----:B------:R-:W-:Y:S01]  /*4c60*/  @!UP2 UIMAD UR13, UR6, UR10, UR13 ;  /* 0x0000000a060da2a4 */ /* 0x000fe2000f8e020d */
[----:B------:R-:W-:Y:S11]  /*4c70*/  BRA.U UP3, `(.L_x_88) ;  /* 0x0000000103107547 */ /* 0x000ff6000b800000 */
[----:B--2---:R-:W-:Y:S04]  /*4c80*/  MOV R0, UR48 ;  /* 0x0000003000007c02 */ /* 0x004fe80008000f00 */
[----:B------:R-:W-:Y:S04]  /*4c90*/  SHF.L.U32 R11, R0, 0x1f, RZ ;  /* 0x0000001f000b7819 */ /* 0x000fe800000006ff */
[----:B------:R-:W2:Y:S02]  /*4ca0*/  SYNCS.PHASECHK.TRANS64.TRYWAIT P2, [UR21+0x88], R11 ;  /* 0x0000880bff0075a7 */ /* 0x000ea40008041115 */
[----:B--2---:R-:W-:Y:S05]  /*4cb0*/  @!P2 BRA `(.L_x_89) ;  /* 0x00000054005ca947 */ /* 0x004fea0003800000 */
.L_x_88:
[----:B------:R-:W-:Y:S05]  /*4cc0*/  @!P1 BRA `(.L_x_90) ;  /* 0x0000000000309947 */ /* 0x000fea0003800000 */
[----:B------:R-:W-:Y:S01]  /*4cd0*/  ISETP.NE.U32.AND P1, PT, R2, RZ, PT ;  /* 0x000000ff0200720c */ /* 0x000fe20003f25070 */
[----:B------:R-:W3:Y:S01]  /*4ce0*/  LDCU.64 UR4, c[0x0][0x358] ;  /* 0x00006b00ff0477ac */ /* 0x000ee20008000a00 */
[----:B------:R-:W-:Y:S02]  /*4cf0*/  IMAD.MOV.U32 R80, RZ, RZ, 0x1 ;  /* 0x00000001ff507424 */ /* 0x000fe400078e00ff */
[----:B------:R-:W-:Y:S11]  /*4d00*/  ISETP.NE.AND.EX P1, PT, R3, RZ, PT, P1 ;  /* 0x000000ff0300720c */ /* 0x000ff60003f25310 */
[----:B------:R-:W-:Y:S02]  /*4d10*/  @!UPT UIADD3 URZ, UPT, UPT, URZ, URZ, URZ ;  /* 0x000000fffffff290 */ /* 0x000fe4000fffe0ff */
[----:B--2---:R-:W2:Y:S01]  /*4d20*/  @P1 LDC.64 R10, c[0x0][0x888] ;  /* 0x00022200ff0a1b82 */ /* 0x004ea20000000a00 */
[----:B------:R-:W-:Y:S04]  /*4d30*/  @P1 IMAD R0, R4, UR36, RZ ;  /* 0x0000002404001c24 */ /* 0x000fe8000f8e02ff */
[----:B--2---:R-:W-:Y:S04]  /*4d40*/  @P1 IMAD.WIDE R10, R0, 0x4, R10 ;  /* 0x00000004000a1825 */ /* 0x004fe800078e020a */
[----:B------:R-:W-:Y:S01]  /*4d50*/  HFMA2 R0, -RZ, RZ, 0, 5.9604644775390625e-08 ;  /* 0x00000001ff007431 */ /* 0x000fe200000001ff */
[----:B---3-5:R3:W5:Y:S04]  /*4d60*/  @P1 LDG.E R41, desc[UR4][R10.64] ;  /* 0x000000040a291981 */ /* 0x028768000c1e1900 */
[----:B------:R-:W-:Y:S01]  /*4d70*/  @!P1 PRMT R80, R0, 0x7610, R80 ;  /* 0x0000761000509816 */ /* 0x000fe20000000050 */
[----:B---3--:R-:W4:Y:S06]  /*4d80*/  @!P1 LDC R41, c[0x0][0x880] ;  /* 0x00022000ff299b82 */ /* 0x008f2c0000000800 */
.L_x_90:
[----:B----45:R-:W-:Y:S01]  /*4d90*/  @!P0 FSETP.EQ.AND P1, PT, R41, RZ, PT ;  /* 0x000000ff2900820b */ /* 0x030fe20003f22000 */
[----:B------:R-:W-:Y:S01]  /*4da0*/  @!UPT UIADD3 URZ, UPT, UPT, URZ, URZ, URZ ;  /* 0x000000fffffff290 */ /* 0x000fe2000fffe0ff */
[----:B------:R-:W-:Y:S11]  /*4db0*/  @!P0 BRA `(.L_x_91) ;  /* 0x0000000000188947 */ /* 0x000ff60003800000 */
[----:B------:R-:W-:Y:S02]  /*4dc0*/  LOP3.LUT P0, RZ, R80, 0xff, RZ, 0xc0, !PT ;  /* 0x000000ff50ff7812 */ /* 0x000fe4000780c0ff */
[----:B------:R-:W-:Y:S04]  /*4dd0*/  ISETP.NE.U32.AND P1, PT, R2, RZ, PT ;  /* 0x000000ff0200720c */ /* 0x000fe80003f25070 */
[----:B------:R-:W-:Y:S04]  /*4de0*/  ISETP.NE.AND.EX P1, PT, R3, RZ, PT, P1 ;  /* 0x000000ff0300720c */ /* 0x000fe80003f25310 */
[----:B------:R-:W-:Y:S03]  /*4df0*/  PLOP3.LUT P1, PT, P1, PT, PT, 0x8, 0x80 ;  /* 0x000000000080781c */ /* 0x000fe60000f2e170 */
[----:B------:R-:W-:Y:S11]  /*4e00*/  @P0 FSETP.EQ.AND P1, PT, R41, RZ, PT ;  /* 0x000000ff2900020b */ /* 0x000ff60003f22000 */
[----:B------:R-:W-:Y:S02]  /*4e10*/  @!UPT UIADD3 URZ, UPT, UPT, URZ, URZ, URZ ;  /* 0x000000fffffff290 */ /* 0x000fe4000fffe0ff */
.L_x_91:
[----:B------:R-:W3:Y:S01]  /*4e20*/  SYNCS.PHASECHK.TRANS64.TRYWAIT P2, [UR21+0x60], R9 ;  /* 0x00006009ff0075a7 */ /* 0x000ee20008041115 */
[----:B------:R-:W-:Y:S04]  /*4e30*/  ELECT P0, URZ, PT ;  /* 0x0000000000ff782f */ /* 0x000fe80003800000 */
[----:B------:R-:W-:Y:S11]  /*4e40*/  PLOP3.LUT P1, PT, P1, P0, PT, 0xf2, 0x2f ;  /* 0x00000000002f781c */ /* 0x000ff60000f21e72 */
[----:B------:R-:W-:Y:S02]  /*4e50*/  @!UPT UIADD3 URZ, UPT, UPT, URZ, URZ, URZ ;  /* 0x000000fffffff290 */ /* 0x000fe4000fffe0ff */
[----:B------:R-:W-:Y:S05]  /*4e60*/  @!P1 IADD3 R8, P0, PT, R16, 0x580, RZ ;  /* 0x0000058010089810 */ /* 0x000fea0007f1e0ff */
[----:B------:R-:W-:Y:S01]  /*4e70*/  @!P1 IMAD.X R6, RZ, RZ, R17, P0 ;  /* 0x000000ffff069224 */ /* 0x000fe200000e0611 */
[----:B---3--:R-:W-:Y:S07]  /*4e80*/  @!P2 BRA `(.L_x_92) ;  /* 0x000000540000a947 */ /* 0x008fee0003800000 */
.L_x_182:
[----:B------:R-:W-:Y:S01]  /*4e90*/  @!P1 R2UR UR5, R8 ;  /* 0x00000000080592ca */ /* 0x000fe200000e0000 */
[----:B------:R-:W-:Y:S01]  /*4ea0*/  VOTEU.ALL UP0, P1 ;  /* 0x0000000000ff7886 */ /* 0x000fe20000800000 */
[----:B------:R-:W-:Y:S01]  /*4eb0*/  @!P1 R2UR UR4, R6 ;  /* 0x00000000060492ca */ /* 0x000fe200000e0000 */
[----:B--2---:R-:W-:Y:S01]  /*4ec0*/  @!P1 IMAD.MOV.U32 R0, RZ, RZ, 0x2000 ;  /* 0x00002000ff009424 */ /* 0x004fe200078e00ff */
[----:B------:R-:W-:Y:S01]  /*4ed0*/  UMOV UR6, 0x0 ;  /* 0x0000000000067882 */ /* 0x000fe20000000000 */
[----:B------:R-:W-:Y:S01]  /*4ee0*/  UMOV UR7, 0x10000000 ;  /* 0x1000000000077882 */ /* 0x000fe20000000000 */
[----:B------:R-:W-:Y:S01]  /*4ef0*/  @!UP0 UIADD3 UR32, UPT, UPT, UR21, 0x200, URZ ;  /* 0x0000020015208890 */ /* 0x000fe2000fffe0ff */
[----:B------:R-:W-:Y:S01]  /*4f00*/  @!P1 IADD3 R8, P0, PT, R16, 0x580, RZ ;  /* 0x0000058010089810 */ /* 0x000fe20007f1e0ff */
[----:B------:R-:W-:Y:S04]  /*4f10*/  VOTEU.ALL UP0, P1 ;  /* 0x0000000000ff7886 */ /* 0x000fe80000800000 */
[----:B------:R-:W-:Y:S02]  /*4f20*/  @!P1 IMAD.X R6, RZ, RZ, R17, P0 ;  /* 0x000000ffff069224 */ /* 0x000fe400000e0611 */
[----:B------:R-:W-:Y:S02]  /*4f30*/  IMAD.U32 R10, RZ, RZ, UR5 ;  /* 0x00000005ff0a7e24 */ /* 0x000fe4000f8e00ff */
[----:B------:R-:W-:Y:S03]  /*4f40*/  IMAD.U32 R11, RZ, RZ, UR4 ;  /* 0x00000004ff0b7e24 */ /* 0x000fe6000f8e00ff */
[----:B------:R-:W-:Y:S02]  /*4f50*/  @!P1 R2UR UR4, R10 ;  /* 0x000000000a0492ca */ /* 0x000fe400000e0000 */
[----:B------:R-:W-:Y:S11]  /*4f60*/  @!P1 R2UR UR5, R11 ;  /* 0x000000000b0592ca */ /* 0x000ff600000e0000 */
[----:B------:R-:W-:Y:S02]  /*4f70*/  @!UPT UIADD3 URZ, UPT, UPT, URZ, URZ, URZ ;  /* 0x000000fffffff290 */ /* 0x000fe4000fffe0ff */
[----:B------:R2:W-:Y:S01]  /*4f80*/  @!UP0 UTMALDG.3D [UR32], [UR4], desc[UR6] ;  /* 0x00000620040085b4 */ /* 0x0005e20008011000 */
[----:B------:R2:W-:Y:S01]  /*4f90*/  @!P1 SYNCS.ARRIVE.TRANS64.RED.A0TR RZ, [UR21+0x40], R0 ;  /* 0x00004000ffff99a7 */ /* 0x0005e20008300415 */
[----:B------:R-:W-:Y:S01]  /*4fa0*/  SYNCS.ARRIVE.TRANS64.RED.A1T0 RZ, [UR40], RZ ;  /* 0x000000ffffff79a7 */ /* 0x000fe20008100428 */
[----:B------:R-:W3:Y:S02]  /*4fb0*/  SYNCS.PHASECHK.TRANS64.TRYWAIT P2, [UR21+0x68], R9 ;  /* 0x00006809ff0075a7 */ /* 0x000ee40008041115 */
[----:B--23--:R-:W-:Y:S05]  /*4fc0*/  @!P2 BRA `(.L_x_93) ;  /* 0x0000005000c8a947 */ /* 0x00cfea0003800000 */
.L_x_184:
        /* <DEDUP_REMOVED lines=8> */
[----:B------:R-:W-:Y:S01]  /*5050*/  @!UP0 UIADD3 UR24, UPT, UPT, UR21, 0x2200, URZ ;  /* 0x0000220015188890 */ /* 0x000fe2000fffe0ff */
[----:B------:R-:W-:Y:S01]  /*5060*/  VOTEU.ALL UP0, P1 ;  /* 0x0000000000ff7886 */ /* 0x000fe20000800000 */
[----:B------:R-:W-:Y:S01]  /*5070*/  UMOV UR27, UR35 ;  /* 0x00000023001b7c82 */ /* 0x000fe20008000000 */
[----:B------:R-:W-:Y:S02]  /*5080*/  UMOV UR28, UR36 ;  /* 0x00000024001c7c82 */ /* 0x000fe40008000000 */
[----:B------:R-:W-:Y:S02]  /*5090*/  IMAD.U32 R10, RZ, RZ, UR5 ;  /* 0x00000005ff0a7e24 */ /* 0x000fe4000f8e00ff */
[----:B------:R-:W-:Y:S02]  /*50a0*/  IMAD.U32 R11, RZ, RZ, UR4 ;  /* 0x00000004ff0b7e24 */ /* 0x000fe4000f8e00ff */
[----:B------:R-:W-:Y:S01]  /*50b0*/  @!P1 IMAD.X R6, RZ, RZ, R17, P0 ;  /* 0x000000ffff069224 */ /* 0x000fe200000e0611 */
        /* <DEDUP_REMOVED lines=8> */
.L_x_186:
[----:B------:R-:W-:Y:S01]  /*5140*/  @!P1 R2UR UR5, R8 ;  /* 0x00000000080592ca */ /* 0x000fe200000e0000 */
[----:B------:R-:W-:Y:S01]  /*5150*/  VOTEU.ALL UP0, P1 ;  /* 0x0000000000ff7886 */ /* 0x000fe20000800000 */
[----:B------:R-:W-:Y:S01]  /*5160*/  @!P1 R2UR UR4, R6 ;  /* 0x00000000060492ca */ /* 0x000fe200000e0000 */
[----:B--2---:R-:W-:Y:S01]  /*5170*/  @!P1 IMAD.MOV.U32 R0, RZ, RZ, 0x2000 ;  /* 0x00002000ff009424 */ /* 0x004fe200078e00ff */
[----:B------:R-:W-:Y:S01]  /*5180*/  UMOV UR6, 0x0 ;  /* 0x0000000000067882 */ /* 0x000fe20000000000 */
[----:B------:R-:W-:Y:S01]  /*5190*/  UMOV UR7, 0x10000000 ;  /* 0x1000000000077882 */ /* 0x000fe20000000000 */
[----:B------:R-:W-:Y:S01]  /*51a0*/  @!UP0 UIADD3 UR18, UPT, UPT, UR34, 0x40, URZ ;  /* 0x0000004022128890 */ /* 0x000fe2000fffe0ff */
[----:B------:R-:W-:Y:S01]  /*51b0*/  VIADD R14, R14, 0x1 ;  /* 0x000000010e0e7836 */ /* 0x000fe20000000000 */
[----:B------:R-:W-:Y:S01]  /*51c0*/  @!UP0 UIADD3 UR16, UPT, UPT, UR21, 0x4200, URZ ;  /* 0x0000420015108890 */ /* 0x000fe2000fffe0ff */
[----:B------:R-:W-:Y:S01]  /*51d0*/  VOTEU.ALL UP0, P1 ;  /* 0x0000000000ff7886 */ /* 0x000fe20000800000 */
[----:B------:R-:W-:Y:S01]  /*51e0*/  UMOV UR19, UR35 ;  /* 0x0000002300137c82 */ /* 0x000fe20008000000 */
[----:B------:R-:W-:Y:S02]  /*51f0*/  UMOV UR20, UR36 ;  /* 0x0000002400147c82 */ /* 0x000fe40008000000 */
        /* <DEDUP_REMOVED lines=10> */
.L_x_188:
[----:B------:R-:W-:Y:S01]  /*52a0*/  @!P1 IADD3 R6, P0, PT, R16, 0x580, RZ ;  /* 0x0000058010069810 */ /* 0x000fe20007f1e0ff */
[----:B------:R-:W-:Y:S01]  /*52b0*/  VOTEU.ALL UP0, P1 ;  /* 0x0000000000ff7886 */ /* 0x000fe20000800000 */
[----:B------:R-:W-:Y:S01]  /*52c0*/  UMOV UR6, 0x0 ;  /* 0x0000000000067882 */ /* 0x000fe20000000000 */
[----:B------:R-:W-:Y:S01]  /*52d0*/  UMOV UR7, 0x10000000 ;  /* 0x1000000000077882 */ /* 0x000fe20000000000 */
[----:B------:R-:W-:Y:S01]  /*52e0*/  @!P1 R2UR UR5, R6 ;  /* 0x00000000060592ca */ /* 0x000fe200000e0000 */
[----:B--2---:R-:W-:Y:S01]  /*52f0*/  @!P1 IMAD.X R0, RZ, RZ, R17, P0 ;  /* 0x000000ffff009224 */ /* 0x004fe200000e0611 */
[----:B------:R-:W-:Y:S01]  /*5300*/  @!UP0 UIADD3 UR10, UPT, UPT, UR34, 0x60, URZ ;  /* 0x00000060220a8890 */ /* 0x000fe2000fffe0ff */
[----:B------:R-:W-:Y:S01]  /*5310*/  R2UR UR18, R82 ;  /* 0x00000000521272ca */ /* 0x000fe200000e0000 */
[----:B------:R-:W-:Y:S01]  /*5320*/  @!UP0 UIADD3 UR8, UPT, UPT, UR21, 0x6200, URZ ;  /* 0x0000620015088890 */ /* 0x000fe2000fffe0ff */
[----:B------:R-:W-:Y:S01]  /*5330*/  R2UR UR16, R83 ;  /* 0x00000000531072ca */ /* 0x000fe200000e0000 */
[----:B------:R-:W-:Y:S01]  /*5340*/  @!UP0 UIADD3 UR9, UPT, UPT, UR21, 0x58, URZ ;  /* 0x0000005815098890 */ /* 0x000fe2000fffe0ff */
[----:B------:R-:W-:Y:S01]  /*5350*/  @!P1 R2UR UR4, R0 ;  /* 0x00000000000492ca */ /* 0x000fe200000e0000 */
[----:B------:R-:W-:Y:S01]  /*5360*/  VOTEU.ALL UP0, P1 ;  /* 0x0000000000ff7886 */ /* 0x000fe20000800000 */
[----:B------:R-:W-:Y:S01]  /*5370*/  UMOV UR11, UR35 ;  /* 0x00000023000b7c82 */ /* 0x000fe20008000000 */
[----:B------:R-:W-:Y:S01]  /*5380*/  UMOV UR12, UR36 ;  /* 0x00000024000c7c82 */ /* 0x000fe20008000000 */
[C---:B------:R-:W-:Y:S01]  /*5390*/  ISETP.NE.AND P0, PT, R14.reuse, 0x2, PT ;  /* 0x000000020e00780c */ /* 0x040fe20003f05270 */
[----:B------:R-:W-:Y:S01]  /*53a0*/  UPLOP3.LUT UP3, UPT, UPT, UPT, UPT, 0x80, 0x8 ;  /* 0x000000000008789c */ /* 0x000fe20003f6f070 */
[----:B------:R-:W-:Y:S01]  /*53b0*/  IMAD.U32 R8, RZ, RZ, UR5 ;  /* 0x00000005ff087e24 */ /* 0x000fe2000f8e00ff */
[----:B------:R-:W-:Y:S01]  /*53c0*/  LOP3.LUT R15, R15, 0x1, RZ, 0x3c, !PT ;  /* 0x000000010f0f7812 */ /* 0x000fe200078e3cff */
[----:B------:R-:W-:Y:S01]  /*53d0*/  UMOV UR36, UR29 ;  /* 0x0000001d00247c82 */ /* 0x000fe20008000000 */
[----:B------:R-:W-:Y:S01]  /*53e0*/  SEL R0, RZ, 0x1, P0 ;  /* 0x00000001ff007807 */ /* 0x000fe20000000000 */
[----:B------:R-:W-:Y:S01]  /*53f0*/  UIADD3 UR20, UPT, UPT, UR13, UR18, URZ ;  /* 0x000000120d147290 */ /* 0x000fe2000fffe0ff */
[----:B------:R-:W-:Y:S01]  /*5400*/  SEL R14, R14, RZ, P0 ;  /* 0x000000ff0e0e7207 */ /* 0x000fe20000000000 */
[----:B------:R-:W-:Y:S01]  /*5410*/  UIADD3 UR16, UPT, UPT, UR14, UR16, URZ ;  /* 0x000000100e107290 */ /* 0x000fe2000fffe0ff */
[----:B------:R-:W-:Y:S01]  /*5420*/  IMAD.U32 R9, RZ, RZ, UR4 ;  /* 0x00000004ff097e24 */ /* 0x000fe2000f8e00ff */
[----:B------:R-:W-:Y:S02]  /*5430*/  @!P1 R2UR UR4, R8 ;  /* 0x00000000080492ca */ /* 0x000fe400000e0000 */
[----:B------:R-:W-:Y:S02]  /*5440*/  LOP3.LUT R13, R13, R0, RZ, 0x3c, !PT ;  /* 0x000000000d0d7212 */ /* 0x000fe400078e3cff */
[----:B------:R-:W-:Y:S11]  /*5450*/  @!P1 R2UR UR5, R9 ;  /* 0x00000000090592ca */ /* 0x000ff600000e0000 */
[----:B------:R-:W-:Y:S02]  /*5460*/  @!UPT UIADD3 URZ, UPT, UPT, URZ, URZ, URZ ;  /* 0x000000fffffff290 */ /* 0x000fe4000fffe0ff */
[----:B------:R2:W-:Y:S01]  /*5470*/  @!UP0 UTMALDG.3D [UR8], [UR4], desc[UR6] ;  /* 0x00000608040085b4 */ /* 0x0005e20008011000 */
[----:B------:R2:W-:Y:S01]  /*5480*/  @!P1 SYNCS.ARRIVE.TRANS64.RED.A0TR RZ, [UR21+0x58], R7 ;  /* 0x00005807ffff99a7 */ /* 0x0005e20008300415 */
[----:B------:R-:W-:Y:S01]  /*5490*/  SYNCS.ARRIVE.TRANS64.RED.A1T0 RZ, [UR37], RZ ;  /* 0x000000ffffff79a7 */ /* 0x000fe20008100425 */
[----:B------:R-:W-:Y:S05]  /*54a0*/  BRA.U UP1, `(.L_x_96) ;  /* 0xfffffff101707547 */ /* 0x000fea000b83ffff */
[----:B------:R-:W-:-:S04]  /*54b0*/  SHF.L.U32 R3, R15, 0x1f, RZ ;  /* 0x0000001f0f037819 */ /* 0x000fc800000006ff */
[----:B------:R-:W3:Y:S02]  /*54c0*/  SYNCS.PHASECHK.TRANS64.TRYWAIT P0, [UR21+0x60], R3 ;  /* 0x00006003ff0075a7 */ /* 0x000ee40008001115 */
[----:B---3--:R-:W-:Y:S05]  /*54d0*/  @!P0 BRA `(.L_x_97) ;  /* 0x0000004c00cc8947 */ /* 0x008fea0003800000 */
.L_x_190:
[----:B------:R-:W4:Y:S02]  /*54e0*/  SYNCS.PHASECHK.TRANS64.TRYWAIT P0, [UR21+0x68], R3 ;  /* 0x00006803ff0075a7 */ /* 0x000f240008001115 */
[----:B----4-:R-:W-:Y:S05]  /*54f0*/  @!P0 BRA `(.L_x_98) ;  /* 0x0000004c00dc8947 */ /* 0x010fea0003800000 */
.L_x_192:
[----:B------:R-:W4:Y:S02]  /*5500*/  SYNCS.PHASECHK.TRANS64.TRYWAIT P0, [UR21+0x70], R3 ;  /* 0x00007003ff0075a7 */ /* 0x000f240008001115 */
[----:B----4-:R-:W-:Y:S05]  /*5510*/  @!P0 BRA `(.L_x_99) ;  /* 0x0000004c00ec8947 */ /* 0x010fea0003800000 */
.L_x_194:
[----:B---3--:R-:W-:-:S07]  /*5520*/  MOV R0, UR21 ;  /* 0x0000001500007c02 */ /* 0x008fce0008000f00 */
.L_x_100:
[----:B---3--:R-:W-:-:S04]  /*5530*/  SHF.L.U32 R3, R15, 0x1f, RZ ;  /* 0x0000001f0f037819 */ /* 0x008fc800000006ff */
[----:B------:R3:W4:Y:S03]  /*5540*/  SYNCS.PHASECHK.TRANS64.TRYWAIT P0, [R0+URZ+0x78], R3 ;  /* 0x00007803000075a7 */ /* 0x00072600080011ff */
[----:B----4-:R-:W-:Y:S05]  /*5550*/  @!P0 NANOSLEEP.SYNCS 0x989680 ;  /* 0x009896800000895d */ /* 0x010fea0003900000 */
[----:B------:R-:W4:Y:S02]  /*5560*/  @!P0 SYNCS.PHASECHK.TRANS64 P0, [R0+URZ+0x78], R3 ;  /* 0x00007803000085a7 */ /* 0x000f2400080010ff */
[----:B-12-4-:R-:W-:Y:S05]  /*5570*/  @P0 EXIT ;  /* 0x000000000000094d */ /* 0x016fea0003800000 */
[----:B------:R-:W-:Y:S05]  /*5580*/  BRA `(.L_x_100) ;  /* 0xfffffffc00e87947 */ /* 0x000fea000383ffff */
.L_x_85:
[----:B------:R-:W-:-:S06]  /*5590*/  UISETP.GE.AND UP0, UPT, UR13, 0x4, UPT ;  /* 0x000000040d00788c */ /* 0x000fcc000bf06270 */
[----:B------:R-:W-:-:S13]  /*55a0*/  PLOP3.LUT P0, PT, PT, PT, UP0, 0x80, 0x8 ;  /* 0x000000000008781c */ /* 0x000fda0003f0f008 */
[----:B------:R-:W-:Y:S05]  /*55b0*/  @!P0 EXIT ;  /* 0x000000000000894d */ /* 0x000fea0003800000 */
[----:B------:R-:W1:Y:S08]  /*55c0*/  S2UR UR4, SR_CgaCtaId ;  /* 0x00000000000479c3 */ /* 0x000e700000008800 */
[----:B------:R-:W-:Y:S01]  /*55d0*/  BAR.SYNC.DEFER_BLOCKING 0x6, 0xa0 ;  /* 0x0182800000007b1d */ /* 0x000fe20000010000 */
[C---:B------:R-:W-:Y:S01]  /*55e0*/  IMAD.SHL.U32 R3, R95.reuse, 0x20, RZ ;  /* 0x000000205f037824 */ /* 0x040fe200078e00ff */
[C---:B------:R-:W-:Y:S01]  /*55f0*/  SHF.L.U32 R37, R95.reuse, 0x10, RZ ;  /* 0x000000105f257819 */ /* 0x040fe200000006ff */
[C---:B------:R-:W-:Y:S01]  /*5600*/  IMAD.SHL.U32 R94, R95.reuse, 0x4, RZ ;  /* 0x000000045f5e7824 */ /* 0x040fe200078e00ff */
[----:B------:R-:W-:Y:S01]  /*5610*/  LOP3.LUT R96, R95, 0x60, RZ, 0xc0, !PT ;  /* 0x000000605f607812 */ /* 0x000fe200078ec0ff */
[----:B------:R-:W-:Y:S01]  /*5620*/  HFMA2 R91, -RZ, RZ, 0, 5.9604644775390625e-08 ;  /* 0x00000001ff5b7431 */ /* 0x000fe200000001ff */
[----:B------:R-:W-:-:S02]  /*5630*/  UMOV UR44, 0x400 ;  /* 0x00000400002c7882 */ /* 0x000fc40000000000 */
[----:B------:R-:W2:Y:S01]  /*5640*/  LDC.64 R78, c[0x0][0x8b0] ;  /* 0x00022c00ff4e7b82 */ /* 0x000ea20000000a00 */
[----:B------:R-:W-:Y:S01]  /*5650*/  LOP3.LUT R5, R3, 0xc0, RZ, 0xc0, !PT ;  /* 0x000000c003057812 */ /* 0x000fe200078ec0ff */
[----:B------:R-:W-:Y:S01]  /*5660*/  HFMA2 R89, -RZ, RZ, 0, 0 ;  /* 0x00000000ff597431 */ /* 0x000fe200000001ff */
[----:B------:R-:W-:Y:S01]  /*5670*/  LOP3.LUT R93, R95, 0x2, RZ, 0xc0, !PT ;  /* 0x000000025f5d7812 */ /* 0x000fe200078ec0ff */
[----:B------:R-:W-:Y:S01]  /*5680*/  IMAD.MOV.U32 R36, RZ, RZ, RZ ;  /* 0x000000ffff247224 */ /* 0x000fe200078e00ff */
[----:B------:R-:W-:Y:S01]  /*5690*/  LOP3.LUT R94, R5, 0x18, R94, 0xf8, !PT ;  /* 0x00000018055e7812 */ /* 0x000fe200078ef85e */
[----:B------:R-:W-:Y:S01]  /*56a0*/  IMAD.MOV.U32 R87, RZ, RZ, RZ ;  /* 0x000000ffff577224 */ /* 0x000fe200078e00ff */
[----:B------:R-:W-:Y:S01]  /*56b0*/  LOP3.LUT R37, R37, 0x600000, RZ, 0xc0, !PT ;  /* 0x0060000025257812 */ /* 0x000fe200078ec0ff */
[----:B------:R-:W3:Y:S01]  /*56c0*/  LDC.64 R76, c[0x0][0x8a8] ;  /* 0x00022a00ff4c7b82 */ /* 0x000ee20000000a00 */
[----:B------:R-:W-:Y:S01]  /*56d0*/  LOP3.LUT R94, R94, 0xf20, R3, 0xf8, !PT ;  /* 0x00000f205e5e7812 */ /* 0x000fe200078ef803 */
[----:B------:R-:W4:Y:S01]  /*56e0*/  LDCU UR59, c[0x0][0x370] ;  /* 0x00006e00ff3b77ac */ /* 0x000f220008000800 */
[----:B------:R-:W-:-:S02]  /*56f0*/  LOP3.LUT R95, R95, 0x4, RZ, 0xc0, !PT ;  /* 0x000000045f5f7812 */ /* 0x000fc400078ec0ff */
[----:B------:R-:W-:Y:S01]  /*5700*/  MOV R90, RZ ;  /* 0x000000ff005a7202 */ /* 0x000fe20000000f00 */
[----:B------:R-:W2:Y:S01]  /*5710*/  LDCU UR43, c[0x0][0xb0c] ;  /* 0x00016180ff2b77ac */ /* 0x000ea20008000800 */
[----:B-1----:R-:W-:Y:S01]  /*5720*/  ULEA UR44, UR4, UR44, 0x18 ;  /* 0x0000002c042c7291 */ /* 0x002fe2000f8ec0ff */
[----:B------:R-:W1:Y:S03]  /*5730*/  LDCU UR39, c[0x0][0xb30] ;  /* 0x00016600ff2777ac */ /* 0x000e660008000800 */
[----:B------:R-:W-:Y:S01]  /*5740*/  UIADD3 UR4, UPT, UPT, UR44, 0x200, URZ ;  /* 0x000002002c047890 */ /* 0x000fe2000fffe0ff */
[----:B------:R-:W1:Y:S04]  /*5750*/  LDCU.64 UR56, c[0x0][0x888] ;  /* 0x00011100ff3877ac */ /* 0x000e680008000a00 */
[----:B------:R-:W4:Y:S01]  /*5760*/  LDS R0, [UR44+0x140] ;  /* 0x0001402cff007984 */ /* 0x000f220008000800 */
[----:B------:R-:W-:Y:S01]  /*5770*/  IMAD.U32 R85, RZ, RZ, UR4 ;  /* 0x00000004ff557e24 */ /* 0x000fe2000f8e00ff */
[----:B------:R-:W1:Y:S03]  /*5780*/  LDCU.64 UR40, c[0x0][0xb28] ;  /* 0x00016500ff2877ac */ /* 0x000e660008000a00 */
[----:B------:R-:W-:Y:S01]  /*5790*/  IMAD R94, R94, 0x2, R85 ;  /* 0x000000025e5e7824 */ /* 0x000fe200078e0255 */
[----:B------:R-:W1:Y:S03]  /*57a0*/  LDCU.64 UR62, c[0x0][0x890] ;  /* 0x00011200ff3e77ac */ /* 0x000e660008000a00 */
[--C-:B------:R-:W-:Y:S01]  /*57b0*/  IMAD R93, R93, -0x10, R94.reuse ;  /* 0xfffffff05d5d7824 */ /* 0x100fe200078e025e */
[----:B------:R-:W1:Y:S01]  /*57c0*/  LDCU.128 UR52, c[0x0][0xb10] ;  /* 0x00016200ff3477ac */ /* 0x000e620008000c00 */
[----:B------:R-:W-:Y:S01]  /*57d0*/  IMAD R92, R95, -0x10, R94 ;  /* 0xfffffff05f5c7824 */ /* 0x000fe200078e025e */
[----:B------:R-:W1:Y:S01]  /*57e0*/  LDCU UR58, c[0x0][0x374] ;  /* 0x00006e80ff3a77ac */ /* 0x000e620008000800 */
[----:B------:R-:W-:Y:S01]  /*57f0*/  UMOV UR47, URZ ;  /* 0x000000ff002f7c82 */ /* 0x000fe20008000000 */
[----:B------:R-:W-:Y:S01]  /*5800*/  UMOV UR46, URZ ;  /* 0x000000ff002e7c82 */ /* 0x000fe20008000000 */
[----:B-1234-:R-:W-:-:S07]  /*5810*/  IMAD.IADD R37, R0, 0x1, R37 ;  /* 0x0000000100257824 */ /* 0x01efce00078e0225 */
.L_x_144:
[----:B------:R-:W-:Y:S02]  /*5820*/  LEA R3, R87, UR44, 0x3 ;  /* 0x0000002c57037c11 */ /* 0x000fe4000f8e18ff */
[----:B------:R-:W-:Y:S02]  /*5830*/  SHF.L.U32 R0, R89, 0x1f, RZ ;  /* 0x0000001f59007819 */ /* 0x000fe400000006ff */
[----:B------:R-:W-:Y:S02]  /*5840*/  LEA R5, R87, UR44, 0x4 ;  /* 0x0000002c57057c11 */ /* 0x000fe4000f8e20ff */
[----:B-1----:R-:W1:Y:S02]  /*5850*/  SYNCS.PHASECHK.TRANS64.TRYWAIT P0, [R3+URZ+0x90], R0 ;  /* 0x00009000030075a7 */ /* 0x002e6400080011ff */
[----:B-12---:R-:W-:Y:S05]  /*5860*/  @!P0 BRA `(.L_x_101) ;  /* 0x0000004c00308947 */ /* 0x006fea0003800000 */
.L_x_195:
        /* <DEDUP_REMOVED lines=11> */
[----:B------:R-:W-:Y:S01]  /*5920*/  PLOP3.LUT P0, PT, PT, PT, UP1, 0x80, 0x8 ;  /* 0x000000000008781c */ /* 0x000fe20003f0f018 */
[----:B------:R-:W-:Y:S11]  /*5930*/  UP2UR UR61, UPR, URZ, 0x2 ;  /* 0x00000002ff3d7883 */ /* 0x000ff60008000000 */
[----:B------:R-:W-:Y:S01]  /*5940*/  @!UPT UIADD3 URZ, UPT, UPT, URZ, URZ, URZ ;  /* 0x000000fffffff290 */ /* 0x000fe2000fffe0ff */
[----:B-1----:R-:W-:Y:S02]  /*5950*/  @P0 SHF.R.U32.HI R0, RZ, 0x10, R5 ;  /* 0x00000010ff000819 */ /* 0x002fe40000011605 */
        /* <DEDUP_REMOVED lines=12> */
[----:B------:R-:W2:Y:S01]  /*5a20*/  LDCU UR12, c[0x0][0xb20] ;  /* 0x00016400ff0c77ac */ /* 0x000ea20008000800 */
[----:B------:R-:W-:Y:S02]  /*5a30*/  UIMAD.WIDE.U32 UR4, UR58, UR55, URZ ;  /* 0x000000373a0472a5 */ /* 0x000fe4000f8e00ff */
[----:B------:R-:W-:Y:S02]  /*5a40*/  UIMAD.WIDE.U32 UR6, UR59, UR52, URZ ;  /* 0x000000343b0672a5 */ /* 0x000fe4000f8e00ff */
[----:B------:R-:W-:Y:S02]  /*5a50*/  UISETP.NE.AND UP0, UPT, UR54, 0x1, UPT ;  /* 0x000000013600788c */ /* 0x000fe4000bf05270 */
[----:B------:R-:W-:Y:S02]  /*5a60*/  UIMAD.WIDE.U32 UR8, UR37, UR55, URZ ;  /* 0x00000037250872a5 */ /* 0x000fe4000f8e00ff */
[----:B------:R-:W-:Y:S02]  /*5a70*/  UIMAD.WIDE.U32 UR10, UR38, UR52, URZ ;  /* 0x00000034260a72a5 */ /* 0x000fe4000f8e00ff */
[----:B------:R-:W-:Y:S02]  /*5a80*/  UISETP.NE.AND UP1, UPT, UR43, 0x1, UPT ;  /* 0x000000012b00788c */ /* 0x000fe4000bf25270 */
[----:B------:R-:W-:Y:S01]  /*5a90*/  UISETP.NE.AND UP2, UPT, UR42, 0x1, UPT ;  /* 0x000000012a00788c */ /* 0x000fe2000bf45270 */
[----:B------:R-:W-:Y:S02]  /*5aa0*/  UMOV UR4, UR5 ;  /* 0x0000000500047c82 */ /* 0x000fe40008000000 */
[----:B--2---:R-:W-:Y:S03]  /*5ab0*/  USHF.R.U32.HI UR5, URZ, UR12, UR4 ;  /* 0x0000000cff057299 */ /* 0x004fe60008011604 */
[----:B------:R-:W-:Y:S02]  /*5ac0*/  UMOV UR4, UR7 ;  /* 0x0000000700047c82 */ /* 0x000fe40008000000 */
[----:B------:R-:W-:Y:S02]  /*5ad0*/  USHF.R.U32.HI UR7, URZ, UR53, UR4 ;  /* 0x00000035ff077299 */ /* 0x000fe40008011604 */
[----:B------:R-:W-:Y:S02]  /*5ae0*/  USEL UR4, UR58, UR5, !UP0 ;  /* 0x000000053a047287 */ /* 0x000fe4000c000000 */
[----:B------:R-:W-:Y:S01]  /*5af0*/  USEL UR7, UR59, UR7, !UP1 ;  /* 0x000000073b077287 */ /* 0x000fe2000c800000 */
[----:B------:R-:W-:Y:S01]  /*5b00*/  UMOV UR5, UR9 ;  /* 0x0000000900057c82 */ /* 0x000fe20008000000 */
[----:B------:R-:W-:Y:S02]  /*5b10*/  UIMAD.WIDE.U32 UR8, UR4, UR40, URZ ;  /* 0x00000028040872a5 */ /* 0x000fe4000f8e00ff */
[----:B------:R-:W-:Y:S03]  /*5b20*/  USHF.R.U32.HI UR6, URZ, UR12, UR5 ;  /* 0x0000000cff067299 */ /* 0x000fe60008011605 */
[----:B------:R-:W-:Y:S01]  /*5b30*/  UMOV UR5, UR11 ;  /* 0x0000000b00057c82 */ /* 0x000fe20008000000 */
[----:B------:R-:W-:Y:S02]  /*5b40*/  UIMAD.WIDE.U32 UR10, UR7, UR40, URZ ;  /* 0x00000028070a72a5 */ /* 0x000fe4000f8e00ff */
[----:B------:R-:W-:Y:S02]  /*5b50*/  USHF.R.U32.HI UR12, URZ, UR53, UR5 ;  /* 0x00000035ff0c7299 */ /* 0x000fe40008011605 */
[----:B------:R-:W-:Y:S01]  /*5b60*/  USEL UR6, UR37, UR6, !UP0 ;  /* 0x0000000625067287 */ /* 0x000fe2000c000000 */
[----:B------:R-:W-:Y:S02]  /*5b70*/  UMOV UR5, UR9 ;  /* 0x0000000900057c82 */ /* 0x000fe40008000000 */
[----:B------:R-:W-:Y:S01]  /*5b80*/  UMOV UR10, UR11 ;  /* 0x0000000b000a7c82 */ /* 0x000fe20008000000 */
[----:B------:R-:W-:Y:S02]  /*5b90*/  @UP2 USHF.R.U32.HI UR4, URZ, UR41, UR5 ;  /* 0x00000029ff042299 */ /* 0x000fe40008011605 */
[----:B------:R-:W-:Y:S02]  /*5ba0*/  @UP2 USHF.R.U32.HI UR7, URZ, UR41, UR10 ;  /* 0x00000029ff072299 */ /* 0x000fe4000801160a */
[----:B------:R-:W-:Y:S02]  /*5bb0*/  UIMAD UR4, UR42, UR4, URZ ;  /* 0x000000042a0472a4 */ /* 0x000fe4000f8e02ff */
        /* <DEDUP_REMOVED lines=8> */
[----:B------:R-:W-:Y:S02]  /*5c40*/  USEL UR11, UR6, UR4, !UP2 ;  /* 0x00000004060b7287 */ /* 0x000fe4000d000000 */
[----:B------:R-:W-:Y:S02]  /*5c50*/  UIADD3 UR8, UPT, UPT, -UR5, URZ, URZ ;  /* 0x000000ff05087290 */ /* 0x000fe4000fffe1ff */
[----:B------:R-:W-:Y:S01]  /*5c60*/  UIADD3 UR10, UPT, UPT, -UR11, URZ, URZ ;  /* 0x000000ff0b0a7290 */ /* 0x000fe2000fffe1ff */
[----:B------:R-:W-:Y:S01]  /*5c70*/  @!UP0 UMOV UR4, UR9 ;  /* 0x0000000900048c82 */ /* 0x000fe20008000000 */
[----:B------:R-:W-:Y:S02]  /*5c80*/  UIADD3 UR9, UPT, UPT, -UR6, URZ, URZ ;  /* 0x000000ff06097290 */ /* 0x000fe4000fffe1ff */
[----:B------:R-:W-:Y:S02]  /*5c90*/  @!UP0 USHF.R.U32.HI UR4, URZ, UR41, UR4 ;  /* 0x00000029ff048299 */ /* 0x000fe40008011604 */
[----:B------:R-:W-:Y:S02]  /*5ca0*/  UIMAD UR10, UR42, UR10, UR6 ;  /* 0x0000000a2a0a72a4 */ /* 0x000fe4000f8e0206 */
[----:B------:R-:W-:Y:S04]  /*5cb0*/  @!UP0 USEL UR4, UR5, UR4, !UP2 ;  /* 0x0000000405048287 */ /* 0x000fe8000d000000 */
[----:B------:R-:W-:Y:S02]  /*5cc0*/  @!UP0 UIMAD UR10, UR7, UR10, UR4 ;  /* 0x0000000a070a82a4 */ /* 0x000fe4000f8e0204 */
[----:B------:R-:W-:Y:S02]  /*5cd0*/  @!UP0 UIADD3 UR11, UPT, UPT, UR11, -UR4, URZ ;  /* 0x800000040b0b8290 */ /* 0x000fe4000fffe0ff */
[----:B------:R-:W-:Y:S02]  /*5ce0*/  UIMAD UR7, UR43, UR8, UR38 ;  /* 0x000000082b0772a4 */ /* 0x000fe4000f8e0226 */
[----:B------:R-:W-:Y:S02]  /*5cf0*/  @!UP0 UIMAD UR6, UR11, UR42, UR5 ;  /* 0x0000002a0b0682a4 */ /* 0x000fe4000f8e0205 */
[----:B------:R-:W-:Y:S01]  /*5d00*/  UIMAD UR4, UR54, UR9, UR37 ;  /* 0x00000009360472a4 */ /* 0x000fe2000f8e0225 */
[----:B------:R-:W-:Y:S02]  /*5d10*/  @!UP0 UMOV UR5, UR10 ;  /* 0x0000000a00058c82 */ /* 0x000fe40008000000 */
[----:B------:R-:W-:Y:S02]  /*5d20*/  UIMAD UR38, UR5, UR43, UR7 ;  /* 0x0000002b052672a4 */ /* 0x000fe4000f8e0207 */
[----:B------:R-:W-:Y:S11]  /*5d30*/  UIMAD UR37, UR6, UR54, UR4 ;  /* 0x00000036062572a4 */ /* 0x000ff6000f8e0204 */
[----:B------:R-:W-:Y:S01]  /*5d40*/  @!UPT UIADD3 URZ, UPT, UPT, URZ, URZ, URZ ;  /* 0x000000fffffff290 */ /* 0x000fe2000fffe0ff */
.L_x_102:
[----:B------:R-:W-:Y:S01]  /*5d50*/  UISETP.NE.AND UP0, UPT, UR39, 0x1, UPT ;  /* 0x000000012700788c */ /* 0x000fe2000bf05270 */
[----:B------:R-:W-:Y:S01]  /*5d60*/  LOP3.LUT P0, RZ, R85, 0x1b0, RZ, 0xc0, !PT ;  /* 0x000001b055ff7812 */ /* 0x000fe2000780c0ff */
[----:B------:R-:W-:Y:S01]  /*5d70*/  USHF.L.U32 UR50, UR16, 0x7, URZ ;  /* 0x0000000710327899 */ /* 0x000fe200080006ff */
[----:B------:R-:W-:Y:S01]  /*5d80*/  BSSY.RECONVERGENT B6, `(.L_x_103) ;  /* 0x0000034000067945 */ /* 0x000fe20003800200 */
[----:B------:R-:W-:Y:S01]  /*5d90*/  USHF.L.U32 UR49, UR20, 0x7, URZ ;  /* 0x0000000714317899 */ /* 0x000fe200080006ff */
[----:B------:R-:W-:Y:S06]  /*5da0*/  IADD3 R87, PT, PT, R87, 0x1, RZ ;  /* 0x0000000157577810 */ /* 0x000fec0007ffe0ff */
[----:B------:R-:W2:Y:S01]  /*5db0*/  @!UP0 LDCU.128 UR12, c[0x0][0xb10] ;  /* 0x00016200ff0c87ac */ /* 0x000ea20008000c00 */
[----:B------:R-:W3:Y:S01]  /*5dc0*/  @!UP0 LDCU UR5, c[0x0][0xb0c] ;  /* 0x00016180ff0587ac */ /* 0x000ee20008000800 */
[----:B------:R-:W4:Y:S01]  /*5dd0*/  @!UP0 LDCU UR10, c[0x0][0xb20] ;  /* 0x00016400ff0a87ac */ /* 0x000f220008000800 */
[----:B--2---:R-:W-:Y:S02]  /*5de0*/  UIMAD.WIDE.U32 UR8, UR38, UR12, URZ ;  /* 0x0000000c260872a5 */ /* 0x004fe4000f8e00ff */
[----:B------:R-:W-:Y:S02]  /*5df0*/  UIMAD.WIDE.U32 UR6, UR37, UR15, URZ ;  /* 0x0000000f250672a5 */ /* 0x000fe4000f8e00ff */
[----:B------:R-:W-:Y:S03]  /*5e00*/  @!UP0 UISETP.NE.AND UP1, UPT, UR14, 0x1, UPT ;  /* 0x000000010e00888c */ /* 0x000fe6000bf25270 */
[----:B------:R-:W-:Y:S01]  /*5e10*/  @!UP0 UMOV UR4, UR9 ;  /* 0x0000000900048c82 */ /* 0x000fe20008000000 */
[----:B---3--:R-:W-:Y:S02]  /*5e20*/  @!UP0 UISETP.NE.AND UP2, UPT, UR5, 0x1, UPT ;  /* 0x000000010500888c */ /* 0x008fe4000bf45270 */
[----:B------:R-:W-:Y:S01]  /*5e30*/  @!UP0 USHF.R.U32.HI UR4, URZ, UR13, UR4 ;  /* 0x0000000dff048299 */ /* 0x000fe20008011604 */
[----:B------:R-:W-:Y:S02]  /*5e40*/  @!UP0 UMOV UR6, UR7 ;  /* 0x0000000700068c82 */ /* 0x000fe40008000000 */
[----:B----4-:R-:W-:Y:S02]  /*5e50*/  @!UP0 USHF.R.U32.HI UR6, URZ, UR10, UR6 ;  /* 0x0000000aff068299 */ /* 0x010fe40008011606 */
[----:B------:R-:W-:Y:S02]  /*5e60*/  @!UP0 USEL UR7, UR38, UR4, !UP2 ;  /* 0x0000000426078287 */ /* 0x000fe4000d000000 */
[----:B------:R-:W-:Y:S04]  /*5e70*/  @!UP0 USEL UR6, UR37, UR6, !UP1 ;  /* 0x0000000625068287 */ /* 0x000fe8000c800000 */
[----:B------:R-:W-:Y:S02]  /*5e80*/  @!UP0 UIADD3 UR4, UPT, UPT, -UR7, UR6, URZ ;  /* 0x0000000607048290 */ /* 0x000fe4000fffe1ff */
[----:B------:R-:W-:Y:S02]  /*5e90*/  @!UP0 UIADD3 UR6, UPT, UPT, UR7, -UR6, URZ ;  /* 0x8000000607068290 */ /* 0x000fe4000fffe0ff */
[----:B------:R-:W-:Y:S02]  /*5ea0*/  @!UP0 UIMAD UR38, UR4, UR5, UR38 ;  /* 0x00000005042682a4 */ /* 0x000fe4000f8e0226 */
[----:B------:R-:W-:Y:S01]  /*5eb0*/  @!UP0 UIMAD UR37, UR6, UR14, UR37 ;  /* 0x0000000e062582a4 */ /* 0x000fe2000f8e0225 */
[----:B------:R-:W-:Y:S11]  /*5ec0*/  @!P0 BRA `(.L_x_104) ;  /* 0x00000000007c8947 */ /* 0x000ff60003800000 */
[----:B------:R-:W2:Y:S01]  /*5ed0*/  LDCU.64 UR8, c[0x4][0x80] ;  /* 0x01001000ff0877ac */ /* 0x000ea20008000a00 */
[----:B------:R-:W-:Y:S01]  /*5ee0*/  MOV R2, 0x0 ;  /* 0x0000000000027802 */ /* 0x000fe20000000f00 */
[----:B------:R-:W-:Y:S02]  /*5ef0*/  HFMA2 R12, -RZ, RZ, 0, 5.9604644775390625e-08 ;  /* 0x00000001ff0c7431 */ /* 0x000fe400000001ff */
[----:B------:R-:W-:Y:S01]  /*5f00*/  IMAD.MOV.U32 R8, RZ, RZ, 0x70 ;  /* 0x00000070ff087424 */ /* 0x000fe200078e00ff */
[----:B------:R3:W4:Y:S01]  /*5f10*/  LDC.64 R14, c[0x4][R2] ;  /* 0x01000000020e7b82 */ /* 0x0007220000000a00 */
[----:B------:R-:W1:Y:S01]  /*5f20*/  LDCU.64 UR6, c[0x4][0x88] ;  /* 0x01001100ff0677ac */ /* 0x000e620008000a00 */
[----:B------:R-:W-:Y:S01]  /*5f30*/  IMAD.MOV.U32 R13, RZ, RZ, RZ ;  /* 0x000000ffff0d7224 */ /* 0x000fe200078e00ff */
[----:B------:R-:W1:Y:S01]  /*5f40*/  LDCU.64 UR4, c[0x4][0x8] ;  /* 0x01000100ff0477ac */ /* 0x000e620008000a00 */
[----:B--2---:R-:W-:Y:S01]  /*5f50*/  MOV R5, UR9 ;  /* 0x0000000900057c02 */ /* 0x004fe20008000f00 */
[----:B------:R-:W-:Y:S01]  /*5f60*/  IMAD.U32 R4, RZ, RZ, UR8 ;  /* 0x00000008ff047e24 */ /* 0x000fe2000f8e00ff */
[----:B-1----:R-:W-:Y:S01]  /*5f70*/  MOV R7, UR7 ;  /* 0x0000000700077c02 */ /* 0x002fe20008000f00 */
[----:B------:R-:W-:Y:S01]  /*5f80*/  IMAD.U32 R6, RZ, RZ, UR6 ;  /* 0x00000006ff067e24 */ /* 0x000fe2000f8e00ff */
[----:B------:R-:W-:Y:S01]  /*5f90*/  MOV R11, UR5 ;  /* 0x00000005000b7c02 */ /* 0x000fe20008000f00 */
[----:B------:R-:W-:Y:S02]  /*5fa0*/  IMAD.U32 R10, RZ, RZ, UR4 ;  /* 0x00000004ff0a7e24 */ /* 0x000fe4000f8e00ff */
[----:B------:R-:W-:Y:S07]  /*5fb0*/  LEPC R20, `(.L_x_105) ;  /* 0x000000001014794e */ /* 0x000fee0000000000 */
[----:B---345:R-:W-:Y:S05]  /*5fc0*/  CALL.ABS.NOINC R14 ;  /* 0x000000000e007343 */ /* 0x038fea0003c00000 */
.L_x_105:
[----:B------:R-:W1:Y:S01]  /*5fd0*/  LDCU.64 UR8, c[0x4][0x80] ;  /* 0x01001000ff0877ac */ /* 0x000e620008000a00 */
[----:B------:R-:W2:Y:S01]  /*5fe0*/  LDC.64 R2, c[0x4][R2] ;  /* 0x0100000002027b82 */ /* 0x000ea20000000a00 */
[----:B------:R-:W-:Y:S02]  /*5ff0*/  HFMA2 R12, -RZ, RZ, 0, 5.9604644775390625e-08 ;  /* 0x00000001ff0c7431 */ /* 0x000fe400000001ff */
[----:B------:R-:W-:Y:S02]  /*6000*/  IMAD.MOV.U32 R8, RZ, RZ, 0x70 ;  /* 0x00000070ff087424 */ /* 0x000fe400078e00ff */
[----:B------:R-:W-:Y:S01]  /*6010*/  IMAD.MOV.U32 R13, RZ, RZ, RZ ;  /* 0x000000ffff0d7224 */ /* 0x000fe200078e00ff */
[----:B------:R-:W3:Y:S01]  /*6020*/  LDCU.64 UR6, c[0x4][0x88] ;  /* 0x01001100ff0677ac */ /* 0x000ee20008000a00 */
[----:B------:R-:W4:Y:S01]  /*6030*/  LDCU.64 UR4, c[0x4][0x8] ;  /* 0x01000100ff0477ac */ /* 0x000f220008000a00 */
[----:B-1----:R-:W-:Y:S02]  /*6040*/  MOV R4, UR8 ;  /* 0x0000000800047c02 */ /* 0x002fe40008000f00 */
[----:B------:R-:W-:Y:S02]  /*6050*/  MOV R5, UR9 ;  /* 0x0000000900057c02 */ /* 0x000fe40008000f00 */
[----:B---3--:R-:W-:Y:S01]  /*6060*/  MOV R7, UR7 ;  /* 0x0000000700077c02 */ /* 0x008fe20008000f00 */
[----:B------:R-:W-:Y:S01]  /*6070*/  IMAD.U32 R6, RZ, RZ, UR6 ;  /* 0x00000006ff067e24 */ /* 0x000fe2000f8e00ff */
[----:B----4-:R-:W-:Y:S01]  /*6080*/  MOV R11, UR5 ;  /* 0x00000005000b7c02 */ /* 0x010fe20008000f00 */
[----:B------:R-:W-:Y:S02]  /*6090*/  IMAD.U32 R10, RZ, RZ, UR4 ;  /* 0x00000004ff0a7e24 */ /* 0x000fe4000f8e00ff */
[----:B------:R-:W-:Y:S07]  /*60a0*/  LEPC R20, `(.L_x_104) ;  /* 0x000000001014794e */ /* 0x000fee0000000000 */
[----:B--2---:R-:W-:Y:S05]  /*60b0*/  CALL.ABS.NOINC R2 ;  /* 0x0000000002007343 */ /* 0x004fea0003c00000 */
.L_x_104:
[----:B------:R-:W-:Y:S05]  /*60c0*/  BSYNC.RECONVERGENT B6 ;  /* 0x0000000000067941 */ /* 0x000fea0003800200 */
.L_x_103:
[----:B------:R-:W-:Y:S01]  /*60d0*/  R2UR UR4, R84 ;  /* 0x00000000540472ca */ /* 0x000fe200000e0000 */
[----:B------:R-:W-:Y:S01]  /*60e0*/  UISETP.NE.U32.AND UP0, UPT, UR62, URZ, UPT ;  /* 0x000000ff3e00728c */ /* 0x000fe2000bf05070 */
[----:B------:R-:W-:Y:S02]  /*60f0*/  ISETP.NE.U32.AND P4, PT, R78, RZ, PT ;  /* 0x000000ff4e00720c */ /* 0x000fe40003f85070 */
[----:B------:R-:W-:Y:S01]  /*6100*/  ISETP.NE.U32.AND P2, PT, RZ, UR56, PT ;  /* 0x00000038ff007c0c */ /* 0x000fe2000bf45070 */
[----:B------:R-:W-:Y:S01]  /*6110*/  UISETP.NE.AND.EX UP1, UPT, UR63, URZ, UPT, UP0 ;  /* 0x000000ff3f00728c */ /* 0x000fe2000bf25300 */
[----:B------:R-:W-:Y:S01]  /*6120*/  ISETP.NE.AND.EX P4, PT, R79, RZ, PT, P4 ;  /* 0x000000ff4f00720c */ /* 0x000fe20003f85340 */
[----:B------:R-:W-:Y:S01]  /*6130*/  UPLOP3.LUT UP0, UPT, UPT, UPT, UPT, 0x40, 0x4 ;  /* 0x000000000004789c */ /* 0x000fe20003f0e870 */
[----:B------:R-:W-:Y:S05]  /*6140*/  ISETP.NE.AND.EX P2, PT, RZ, UR57, PT, P2 ;  /* 0x00000039ff007c0c */ /* 0x000fea000bf45320 */
[----:B------:R-:W-:Y:S06]  /*6150*/  UISETP.NE.AND UP2, UPT, UR4, URZ, UPT ;  /* 0x000000ff0400728c */ /* 0x000fec000bf45270 */
[----:B------:R-:W-:Y:S05]  /*6160*/  PLOP3.LUT P1, PT, PT, PT, UP2, 0x80, 0x8 ;  /* 0x000000000008781c */ /* 0x000fea0003f2f028 */
[----:B------:R-:W-:Y:S06]  /*6170*/  @UP2 UPLOP3.LUT UP0, UPT, UPT, UPT, UP1, 0x80, 0x8 ;  /* 0x000000000008289c */ /* 0x000fec0003f0f010 */
[----:B------:R-:W-:Y:S01]  /*6180*/  PLOP3.LUT P0, PT, PT, PT, UP0, 0x80, 0x8 ;  /* 0x000000000008781c */ /* 0x000fe20003f0f008 */
[----:B------:R-:W-:Y:S01]  /*6190*/  @!UPT UIADD3 URZ, UPT, UPT, URZ, URZ, URZ ;  /* 0x000000fffffff290 */ /* 0x000fe2000fffe0ff */
[----:B------:R-:W-:Y:S11]  /*61a0*/  BRA.U !UP1, `(.L_x_106) ;  /* 0x00000001093c7547 */ /* 0x000ff6000b800000 */
[----:B------:R-:W-:Y:S01]  /*61b0*/  UISETP.NE.U32.AND UP0, UPT, UR56, URZ, UPT ;  /* 0x000000ff3800728c */ /* 0x000fe2000bf05070 */
[----:B-1----:R-:W-:Y:S01]  /*61c0*/  HFMA2 R0, -RZ, RZ, 0, 5.9604644775390625e-08 ;  /* 0x00000001ff007431 */ /* 0x002fe200000001ff */
[----:B------:R-:W1:Y:S01]  /*61d0*/  LDCU.64 UR8, c[0x0][0x358] ;  /* 0x00006b00ff0877ac */ /* 0x000e620008000a00 */
[----:B------:R-:W-:Y:S01]  /*61e0*/  IMAD.MOV.U32 R80, RZ, RZ, 0x1 ;  /* 0x00000001ff507424 */ /* 0x000fe200078e00ff */
[----:B------:R-:W-:Y:S06]  /*61f0*/  UISETP.NE.AND.EX UP0, UPT, UR57, URZ, UPT, UP0 ;  /* 0x000000ff3900728c */ /* 0x000fec000bf05300 */
[----:B------:R-:W-:Y:S05]  /*6200*/  PLOP3.LUT P3, PT, PT, PT, UP0, 0x80, 0x8 ;  /* 0x000000000008781c */ /* 0x000fea0003f6f008 */
[----:B------:R-:W2:Y:S01]  /*6210*/  @UP0 LDCU.64 UR4, c[0x0][0x888] ;  /* 0x00011100ff0407ac */ /* 0x000ea20008000a00 */
[----:B------:R-:W-:Y:S07]  /*6220*/  @UP0 UIMAD UR6, UR36, UR62, URZ ;  /* 0x0000003e240602a4 */ /* 0x000fee000f8e02ff */
[----:B------:R-:W-:Y:S01]  /*6230*/  @!P3 PRMT R80, R0, 0x7610, R80 ;  /* 0x000076100050b816 */ /* 0x000fe20000000050 */
[----:B--2---:R-:W-:Y:S06]  /*6240*/  @UP0 UIMAD.WIDE UR4, UR6, 0x4, UR4 ;  /* 0x00000004060408a5 */ /* 0x004fec000f8e0204 */
[----:B------:R-:W-:Y:S01]  /*6250*/  IMAD.U32 R2, RZ, RZ, UR4 ;  /* 0x00000004ff027e24 */ /* 0x000fe2000f8e00ff */
[----:B------:R-:W-:Y:S04]  /*6260*/  MOV R3, UR5 ;  /* 0x0000000500037c02 */ /* 0x000fe80008000f00 */
[----:B------:R-:W2:Y:S01]  /*6270*/  @!UP0 LDCU UR4, c[0x0][0x880] ;  /* 0x00011000ff0487ac */ /* 0x000ea20008000800 */
[----:B-1---5:R3:W5:Y:S02]  /*6280*/  @P3 LDG.E R41, desc[UR8][R2.64] ;  /* 0x0000000802293981 */ /* 0x022764000c1e1900 */
[----:B--23--:R-:W-:Y:S02]  /*6290*/  @!P3 IMAD.U32 R41, RZ, RZ, UR4 ;  /* 0x00000004ff29be24 */ /* 0x00cfe4000f8e00ff */
.L_x_106:
[----:B------:R-:W-:Y:S05]  /*62a0*/  @!P4 BRA `(.L_x_107) ;  /* 0x000000000024c947 */ /* 0x000fea0003800000 */
[----:B------:R-:W-:Y:S01]  /*62b0*/  ISETP.NE.U32.AND P3, PT, R76, RZ, PT ;  /* 0x000000ff4c00720c */ /* 0x000fe20003f65070 */
[----:B------:R-:W2:Y:S03]  /*62c0*/  LDCU.64 UR4, c[0x0][0x358] ;  /* 0x00006b00ff0477ac */ /* 0x000ea60008000a00 */
[----:B------:R-:W-:Y:S11]  /*62d0*/  ISETP.NE.AND.EX P3, PT, R77, RZ, PT, P3 ;  /* 0x000000ff4d00720c */ /* 0x000ff60003f65330 */
[----:B------:R-:W-:Y:S02]  /*62e0*/  @!UPT UIADD3 URZ, UPT, UPT, URZ, URZ, URZ ;  /* 0x000000fffffff290 */ /* 0x000fe4000fffe0ff */
[----:B------:R-:W3:Y:S01]  /*62f0*/  @P3 LDC.64 R2, c[0x0][0x8a8] ;  /* 0x00022a00ff023b82 */ /* 0x000ee20000000a00 */
[----:B-1----:R-:W-:Y:S04]  /*6300*/  @P3 IMAD R0, R78, UR36, RZ ;  /* 0x000000244e003c24 */ /* 0x002fe8000f8e02ff */
[----:B---3--:R-:W-:Y:S05]  /*6310*/  @P3 IMAD.WIDE R2, R0, 0x4, R2 ;  /* 0x0000000400023825 */ /* 0x008fea00078e0202 */
[----:B--2--5:R2:W5:Y:S02]  /*6320*/  @P3 LDG.E R38, desc[UR4][R2.64] ;  /* 0x0000000402263981 */ /* 0x024564000c1e1900 */
[----:B--2---:R-:W3:Y:S02]  /*6330*/  @!P3 LDC R38, c[0x0][0x8a0] ;  /* 0x00022800ff26bb82 */ /* 0x004ee40000000800 */
.L_x_107:
[----:B-----5:R-:W-:Y:S01]  /*6340*/  FSETP.NEU.AND P3, PT, R41, RZ, PT ;  /* 0x000000ff2900720b */ /* 0x020fe20003f6d000 */
[----:B------:R-:W-:Y:S01]  /*6350*/  BSSY B1, `(.L_x_108) ;  /* 0x0000039000017945 */ /* 0x000fe20003800000 */
[----:B------:R-:W-:Y:S01]  /*6360*/  SEL R5, RZ, 0xffffffff, P2 ;  /* 0xffffffffff057807 */ /* 0x000fe20001000000 */
[----:B------:R-:W-:Y:S01]  /*6370*/  IMAD.MOV.U32 R46, RZ, RZ, 0x1 ;  /* 0x00000001ff2e7424 */ /* 0x000fe200078e00ff */
[----:B------:R-:W-:Y:S01]  /*6380*/  @P1 LOP3.LUT P2, RZ, R80, 0xff, RZ, 0xc0, !PT ;  /* 0x000000ff50ff1812 */ /* 0x000fe2000784c0ff */
[C---:B------:R-:W-:Y:S01]  /*6390*/  IMAD R39, R36.reuse, 0x80, R37 ;  /* 0x0000008024277824 */ /* 0x040fe200078e0225 */
[----:B-1----:R-:W-:Y:S01]  /*63a0*/  @P1 SEL R0, RZ, 0xffffffff, P3 ;  /* 0xffffffffff001807 */ /* 0x002fe20001800000 */
[----:B------:R-:W-:Y:S01]  /*63b0*/  IMAD R88, R95, -0x10, R93 ;  /* 0xfffffff05f587824 */ /* 0x000fe200078e025d */
[----:B------:R-:W-:Y:S01]  /*63c0*/  LOP3.LUT R91, R91, 0x1, RZ, 0x3c, !PT ;  /* 0x000000015b5b7812 */ /* 0x000fe200078e3cff */
[----:B------:R-:W-:Y:S01]  /*63d0*/  IMAD.MOV.U32 R47, RZ, RZ, RZ ;  /* 0x000000ffff2f7224 */ /* 0x000fe200078e00ff */
[----:B------:R-:W-:Y:S02]  /*63e0*/  @P0 SEL R0, R5, R0, !P2 ;  /* 0x0000000005000207 */ /* 0x000fe40005000000 */
[----:B------:R-:W-:Y:S02]  /*63f0*/  CS2R R74, SRZ ;  /* 0x00000000004a7805 */ /* 0x000fe4000001ff00 */
[----:B------:R-:W-:Y:S02]  /*6400*/  LEA R98, R36, UR44, 0x3 ;  /* 0x0000002c24627c11 */ /* 0x000fe4000f8e18ff */
[----:B------:R-:W-:Y:S02]  /*6410*/  CS2R R72, SRZ ;  /* 0x0000000000487805 */ /* 0x000fe4000001ff00 */
[----:B------:R-:W-:Y:S02]  /*6420*/  @P1 LOP3.LUT R0, R0, 0x1, RZ, 0xc0, !PT ;  /* 0x0000000100001812 */ /* 0x000fe400078ec0ff */
[----:B------:R-:W-:Y:S02]  /*6430*/  CS2R R66, SRZ ;  /* 0x0000000000427805 */ /* 0x000fe4000001ff00 */
[----:B------:R-:W-:Y:S02]  /*6440*/  SHF.L.U32 R3, R90, 0x1f, RZ ;  /* 0x0000001f5a037819 */ /* 0x000fe400000006ff */
[----:B------:R-:W-:Y:S02]  /*6450*/  CS2R R64, SRZ ;  /* 0x0000000000407805 */ /* 0x000fe4000001ff00 */
[----:B------:R-:W-:Y:S02]  /*6460*/  ISETP.NE.U32.OR P5, PT, R0, 0x1, !P1 ;  /* 0x000000010000780c */ /* 0x000fe40004fa5470 */
[----:B------:R-:W-:Y:S02]  /*6470*/  CS2R R58, SRZ ;  /* 0x00000000003a7805 */ /* 0x000fe4000001ff00 */
[----:B------:R-:W-:Y:S02]  /*6480*/  PLOP3.LUT P2, PT, PT, PT, UP1, 0x80, 0x8 ;  /* 0x000000000008781c */ /* 0x000fe40003f4f018 */
[----:B------:R-:W-:Y:S02]  /*6490*/  CS2R R56, SRZ ;  /* 0x0000000000387805 */ /* 0x000fe4000001ff00 */
[----:B------:R-:W-:Y:S02]  /*64a0*/  LOP3.LUT P4, R86, R80, 0xff, RZ, 0xc0, !PT ;  /* 0x000000ff50567812 */ /* 0x000fe4000788c0ff */
[----:B------:R-:W-:Y:S02]  /*64b0*/  CS2R R50, SRZ ;  /* 0x0000000000327805 */ /* 0x000fe4000001ff00 */
[----:B------:R-:W-:Y:S02]  /*64c0*/  SEL R0, RZ, 0xffffffff, P3 ;  /* 0xffffffffff007807 */ /* 0x000fe40001800000 */
[----:B------:R-:W-:Y:S02]  /*64d0*/  CS2R R48, SRZ ;  /* 0x0000000000307805 */ /* 0x000fe4000001ff00 */
[----:B------:R-:W-:Y:S02]  /*64e0*/  P2R R97, PR, RZ, 0x20 ;  /* 0x00000020ff617803 */ /* 0x000fe40000000000 */
[----:B------:R-:W-:Y:S02]  /*64f0*/  @P5 SHF.L.U32 R2, R91, 0x1f, RZ ;  /* 0x0000001f5b025819 */ /* 0x000fe400000006ff */
[----:B------:R-:W-:Y:S02]  /*6500*/  @P2 SEL R0, R5, R0, !P4 ;  /* 0x0000000005002207 */ /* 0x000fe40006000000 */
[----:B------:R-:W1:Y:S02]  /*6510*/  @P5 SYNCS.PHASECHK.TRANS64.TRYWAIT P1, [UR44+0x40], R2 ;  /* 0x00004002ff0055a7 */ /* 0x000e64000802112c */
[----:B------:R-:W-:Y:S04]  /*6520*/  LOP3.LUT R0, R0, 0x1, RZ, 0xc0, !PT ;  /* 0x0000000100007812 */ /* 0x000fe800078ec0ff */
[----:B------:R-:W-:Y:S04]  /*6530*/  ISETP.NE.U32.AND P2, PT, R0, 0x1, PT ;  /* 0x000000010000780c */ /* 0x000fe80003f45070 */
[----:B------:R-:W-:Y:S01]  /*6540*/  P2R R60, PR, RZ, 0x4 ;  /* 0x00000004ff3c7803 */ /* 0x000fe20000000000 */
[----:B------:R2:W4:Y:S01]  /*6550*/  SYNCS.PHASECHK.TRANS64.TRYWAIT P0, [R98+URZ+0xb0], R3 ;  /* 0x0000b003620075a7 */ /* 0x00052200080011ff */
[----:B-1----:R-:W-:Y:S01]  /*6560*/  @P5 SEL R46, RZ, 0x1, !P1 ;  /* 0x00000001ff2e5807 */ /* 0x002fe20004800000 */
[----:B--2---:R-:W-:Y:S06]  /*6570*/  @!P5 BRA `(.L_x_109) ;  /* 0x000000000058d947 */ /* 0x004fec0003800000 */
[----:B------:R-:W-:Y:S01]  /*6580*/  IMAD.MOV.U32 R75, RZ, RZ, RZ ;  /* 0x000000ffff4b7224 */ /* 0x000fe200078e00ff */
[----:B------:R-:W-:Y:S01]  /*6590*/  ISETP.NE.AND P1, PT, R46, RZ, PT ;  /* 0x000000ff2e00720c */ /* 0x000fe20003f25270 */
[----:B------:R-:W-:Y:S01]  /*65a0*/  BSSY B0, `(.L_x_110) ;  /* 0x000000c000007945 */ /* 0x000fe20003800000 */
[----:B------:R-:W-:Y:S02]  /*65b0*/  CS2R R50, SRZ ;  /* 0x0000000000327805 */ /* 0x000fe4000001ff00 */
[----:B------:R-:W-:Y:S02]  /*65c0*/  CS2R R48, SRZ ;  /* 0x0000000000307805 */ /* 0x000fe4000001ff00 */
[----:B------:R-:W-:Y:S02]  /*65d0*/  CS2R R58, SRZ ;  /* 0x00000000003a7805 */ /* 0x000fe4000001ff00 */
[----:B------:R-:W-:Y:S02]  /*65e0*/  CS2R R56, SRZ ;  /* 0x0000000000387805 */ /* 0x000fe4000001ff00 */
[----:B------:R-:W-:Y:S02]  /*65f0*/  CS2R R66, SRZ ;  /* 0x0000000000427805 */ /* 0x000fe4000001ff00 */
[----:B------:R-:W-:Y:S02]  /*6600*/  CS2R R64, SRZ ;  /* 0x0000000000407805 */ /* 0x000fe4000001ff00 */
[----:B------:R-:W-:Y:S01]  /*6610*/  CS2R R72, SRZ ;  /* 0x0000000000487805 */ /* 0x000fe2000001ff00 */
[----:B------:R-:W-:Y:S06]  /*6620*/  @P1 BRA `(.L_x_111) ;  /* 0x00000000000c1947 */ /* 0x000fec0003800000 */
[----:B------:R-:W-:Y:S04]  /*6630*/  SHF.L.U32 R5, R91, 0x1f, RZ ;  /* 0x0000001f5b057819 */ /* 0x000fe800000006ff */
[----:B------:R-:W1:Y:S02]  /*6640*/  SYNCS.PHASECHK.TRANS64.TRYWAIT P1, [UR44+0x40], R5 ;  /* 0x00004005ff0075a7 */ /* 0x000e64000802112c */
[----:B-1----:R-:W-:Y:S05]  /*6650*/  @!P1 BRA `(.L_x_112) ;  /* 0x0000003c00c89947 */ /* 0x002fea0003800000 */
.L_x_111:
[----:B------:R-:W-:Y:S05]  /*6660*/  BSYNC B0 ;  /* 0x0000000000007941 */ /* 0x000fea0003800000 */
.L_x_110:
[----:B------:R-:W-:Y:S01]  /*6670*/  ISETP.NE.AND P1, PT, R60, RZ, PT ;  /* 0x000000ff3c00720c */ /* 0x000fe20003f25270 */
[----:B------:R-:W-:Y:S11]  /*6680*/  HFMA2 R47, -RZ, RZ, 0, 5.9604644775390625e-08 ;  /* 0x00000001ff2f7431 */ /* 0x000ff600000001ff */
[----:B------:R-:W-:Y:S01]  /*6690*/  @!UPT UIADD3 URZ, UPT, UPT, URZ, URZ, URZ ;  /* 0x000000fffffff290 */ /* 0x000fe2000fffe0ff */
[----:B------:R2:W1:Y:S04]  /*66a0*/  @P1 LDS.128 R48, [R94] ;  /* 0x000000005e301984 */ /* 0x0004680000000c00 */
[----:B------:R2:W1:Y:S04]  /*66b0*/  @P1 LDS.128 R56, [R93+0x10] ;  /* 0x000010005d381984 */ /* 0x0004680000000c00 */
[----:B------:R2:W1:Y:S04]  /*66c0*/  @P1 LDS.128 R64, [R92+0x20] ;  /* 0x000020005c401984 */ /* 0x0004680000000c00 */
[----:B------:R2:W1:Y:S02]  /*66d0*/  @P1 LDS.128 R72, [R88+0x30] ;  /* 0x0000300058481984 */ /* 0x0004640000000c00 */
.L_x_109:
[----:B------:R-:W-:Y:S05]  /*66e0*/  BSYNC B1 ;  /* 0x0000000000017941 */ /* 0x000fea0003800000 */
.L_x_108:
[----:B-1----:R-:W-:Y:S04]  /*66f0*/  SHF.R.U32.HI R0, RZ, 0x15, R39 ;  /* 0x00000015ff007819 */ /* 0x002fe80000011627 */
[----:B------:R-:W-:Y:S01]  /*6700*/  LOP3.LUT P1, RZ, R0, 0x3, R81, 0x48, !PT ;  /* 0x0000000300ff7812 */ /* 0x000fe20007824851 */
[----:B------:R-:W-:Y:S01]  /*6710*/  @!UPT UIADD3 URZ, UPT, UPT, URZ, URZ, URZ ;  /* 0x000000fffffff290 */ /* 0x000fe2000fffe0ff */
[----:B----4-:R-:W-:Y:S11]  /*6720*/  @P0 BRA `(.L_x_113) ;  /* 0x0000000000080947 */ /* 0x010ff60003800000 */
[----:B------:R-:W1:Y:S02]  /*6730*/  SYNCS.PHASECHK.TRANS64.TRYWAIT P0, [R98+URZ+0xb0], R3 ;  /* 0x0000b003620075a7 */ /* 0x000e6400080011ff */
[----:B-1----:R-:W-:Y:S05]  /*6740*/  @!P0 BRA `(.L_x_114) ;  /* 0x0000003c00a48947 */ /* 0x002fea0003800000 */
.L_x_113:
[----:B------:R-:W-:Y:S05]  /*6750*/  @!P1 BRA `(.L_x_115) ;  /* 0x0000000000409947 */ /* 0x000fea0003800000 */
[----:B------:R-:W4:Y:S01]  /*6760*/  LDCU.64 UR8, c[0x4][0x70] ;  /* 0x01000e00ff0877ac */ /* 0x000f220008000a00 */
[----:B-1----:R-:W-:Y:S01]  /*6770*/  MOV R3, 0x0 ;  /* 0x0000000000037802 */ /* 0x002fe20000000f00 */
[----:B------:R-:W-:Y:S02]  /*6780*/  HFMA2 R12, -RZ, RZ, 0, 5.9604644775390625e-08 ;  /* 0x00000001ff0c7431 */ /* 0x000fe400000001ff */
[----:B------:R-:W-:Y:S02]  /*6790*/  IMAD.MOV.U32 R8, RZ, RZ, 0x192 ;  /* 0x00000192ff087424 */ /* 0x000fe400078e00ff */
[----:B------:R-:W-:Y:S01]  /*67a0*/  IMAD.MOV.U32 R13, RZ, RZ, RZ ;  /* 0x000000ffff0d7224 */ /* 0x000fe200078e00ff */
[----:B------:R-:W1:Y:S01]  /*67b0*/  LDCU.64 UR6, c[0x4][0x78] ;  /* 0x01000f00ff0677ac */ /* 0x000e620008000a00 */
[----:B------:R-:W2:Y:S01]  /*67c0*/  LDC.64 R2, c[0x4][R3] ;  /* 0x0100000003027b82 */ /* 0x000ea20000000a00 */
[----:B------:R-:W5:Y:S01]  /*67d0*/  LDCU.64 UR4, c[0x4][0x10] ;  /* 0x01000200ff0477ac */ /* 0x000f620008000a00 */
[----:B----4-:R-:W-:Y:S01]  /*67e0*/  MOV R5, UR9 ;  /* 0x0000000900057c02 */ /* 0x010fe20008000f00 */
[----:B------:R-:W-:Y:S01]  /*67f0*/  IMAD.U32 R4, RZ, RZ, UR8 ;  /* 0x00000008ff047e24 */ /* 0x000fe2000f8e00ff */
[----:B-1----:R-:W-:Y:S01]  /*6800*/  MOV R7, UR7 ;  /* 0x0000000700077c02 */ /* 0x002fe20008000f00 */
[----:B------:R-:W-:Y:S01]  /*6810*/  IMAD.U32 R6, RZ, RZ, UR6 ;  /* 0x00000006ff067e24 */ /* 0x000fe2000f8e00ff */
[----:B-----5:R-:W-:Y:S01]  /*6820*/  MOV R11, UR5 ;  /* 0x00000005000b7c02 */ /* 0x020fe20008000f00 */
[----:B------:R-:W-:Y:S02]  /*6830*/  IMAD.U32 R10, RZ, RZ, UR4 ;  /* 0x00000004ff0a7e24 */ /* 0x000fe4000f8e00ff */
[----:B------:R-:W-:Y:S07]  /*6840*/  LEPC R20, `(.L_x_115) ;  /* 0x000000001014794e */ /* 0x000fee0000000000 */
[----:B--23--:R-:W-:Y:S05]  /*6850*/  CALL.ABS.NOINC R2 ;  /* 0x0000000002007343 */ /* 0x00cfea0003c00000 */
.L_x_115:
[----:B------:R-:W-:Y:S05]  /*6860*/  WARPSYNC.ALL ;  /* 0x0000000000007948 */ /* 0x000fea0003800000 */
[----:B------:R-:W-:Y:S01]  /*6870*/  R2UR UR4, R39 ;  /* 0x00000000270472ca */ /* 0x000fe200000e0000 */
[--C-:B------:R-:W-:Y:S01]  /*6880*/  HADD2.F32 R40, -RZ, R48.reuse.H0_H0 ;  /* 0x20000030ff287230 */ /* 0x100fe20000004100 */
[----:B------:R-:W-:Y:S01]  /*6890*/  ISETP.NE.AND P0, PT, R96, RZ, PT ;  /* 0x000000ff6000720c */ /* 0x000fe20003f05270 */
[----:B------:R-:W-:Y:S01]  /*68a0*/  HADD2.F32 R43, -RZ, R48.H1_H1 ;  /* 0x30000030ff2b7230 */ /* 0x000fe20000004100 */
[----:B------:R-:W-:Y:S01]  /*68b0*/  BSSY.RECONVERGENT B0, `(.L_x_116) ;  /* 0x0000086000007945 */ /* 0x000fe20003800200 */
[----:B------:R-:W-:Y:S02]  /*68c0*/  HADD2.F32 R42, -RZ, R49.H0_H0 ;  /* 0x20000031ff2a7230 */ /* 0x000fe40000004100 */
[----:B------:R-:W-:Y:S02]  /*68d0*/  HADD2.F32 R45, -RZ, R51.H0_H0 ;  /* 0x20000033ff2d7230 */ /* 0x000fe40000004100 */
[----:B------:R-:W-:Y:S04]  /*68e0*/  HADD2.F32 R44, -RZ, R75.H1_H1 ;  /* 0x3000004bff2c7230 */ /* 0x000fe80000004100 */
[----:B------:R-:W3:Y:S02]  /*68f0*/  LDTM.x32 R4, tmem[UR4] ;  /* 0x00000004000479ee */ /* 0x000ee400082c0000 */
[C---:B---3--:R-:W-:Y:S01]  /*6900*/  FMUL R0, R38.reuse, R4 ;  /* 0x0000000426007220 */ /* 0x048fe20000400000 */
[C---:B------:R-:W-:Y:S01]  /*6910*/  FMUL R2, R38.reuse, R5 ;  /* 0x0000000526027220 */ /* 0x040fe20000400000 */
[C---:B-1----:R-:W-:Y:S01]  /*6920*/  FMUL R3, R38.reuse, R6 ;  /* 0x0000000626037220 */ /* 0x042fe20000400000 */
[C---:B------:R-:W-:Y:S01]  /*6930*/  FMUL R7, R38.reuse, R7 ;  /* 0x0000000726077220 */ /* 0x040fe20000400000 */
[C---:B------:R-:W-:Y:S01]  /*6940*/  FFMA R0, R41.reuse, R40, R0 ;  /* 0x0000002829007223 */ /* 0x040fe20000000000 */
[----:B------:R-:W-:Y:S02]  /*6950*/  HADD2.F32 R40, -RZ, R49.H1_H1 ;  /* 0x30000031ff287230 */ /* 0x000fe40000004100 */
[C---:B------:R-:W-:Y:S01]  /*6960*/  FFMA R2, R41.reuse, R43, R2 ;  /* 0x0000002b29027223 */ /* 0x040fe20000000002 */
[C---:B------:R-:W-:Y:S01]  /*6970*/  FFMA R3, R41.reuse, R42, R3 ;  /* 0x0000002a29037223 */ /* 0x040fe20000000003 */
[--C-:B------:R-:W-:Y:S02]  /*6980*/  HADD2.F32 R43, -RZ, R50.reuse.H0_H0 ;  /* 0x20000032ff2b7230 */ /* 0x100fe40000004100 */
[----:B------:R-:W-:Y:S01]  /*6990*/  FMUL R4, R38, R8 ;  /* 0x0000000826047220 */ /* 0x000fe20000400000 */
[----:B------:R-:W-:Y:S01]  /*69a0*/  HADD2.F32 R42, -RZ, R50.H1_H1 ;  /* 0x30000032ff2a7230 */ /* 0x000fe20000004100 */
[----:B------:R-:W-:Y:S01]  /*69b0*/  F2FP.F16.F32.PACK_AB R52, R2, R0 ;  /* 0x000000000234723e */ /* 0x000fe200000000ff */
[C---:B------:R-:W-:Y:S01]  /*69c0*/  FFMA R7, R41.reuse, R40, R7 ;  /* 0x0000002829077223 */ /* 0x040fe20000000007 */
[----:B------:R-:W-:Y:S01]  /*69d0*/  FFMA R4, R41, R43, R4 ;  /* 0x0000002b29047223 */ /* 0x000fe20000000004 */
[C---:B------:R-:W-:Y:S01]  /*69e0*/  FMUL R5, R38.reuse, R9 ;  /* 0x0000000926057220 */ /* 0x040fe20000400000 */
[C---:B------:R-:W-:Y:S01]  /*69f0*/  FMUL R6, R38.reuse, R10 ;  /* 0x0000000a26067220 */ /* 0x040fe20000400000 */
[----:B------:R-:W-:Y:S01]  /*6a00*/  HADD2.F32 R40, -RZ, R51.H1_H1 ;  /* 0x30000033ff287230 */ /* 0x000fe20000004100 */
[----:B------:R-:W-:Y:S01]  /*6a10*/  F2FP.F16.F32.PACK_AB R53, R7, R3 ;  /* 0x000000030735723e */ /* 0x000fe200000000ff */
[C---:B------:R-:W-:Y:S01]  /*6a20*/  FFMA R5, R41.reuse, R42, R5 ;  /* 0x0000002a29057223 */ /* 0x040fe20000000005 */
[----:B------:R-:W-:Y:S01]  /*6a30*/  FFMA R6, R41, R45, R6 ;  /* 0x0000002d29067223 */ /* 0x000fe20000000006 */
[C---:B------:R-:W-:Y:S01]  /*6a40*/  FMUL R11, R38.reuse, R11 ;  /* 0x0000000b260b7220 */ /* 0x040fe20000400000 */
[--C-:B------:R-:W-:Y:S02]  /*6a50*/  HADD2.F32 R43, -RZ, R56.reuse.H0_H0 ;  /* 0x20000038ff2b7230 */ /* 0x100fe40000004100 */
[C---:B------:R-:W-:Y:S01]  /*6a60*/  FMUL R8, R38.reuse, R12 ;  /* 0x0000000c26087220 */ /* 0x040fe20000400000 */
[----:B------:R-:W-:Y:S01]  /*6a70*/  F2FP.F16.F32.PACK_AB R54, R5, R4 ;  /* 0x000000040536723e */ /* 0x000fe200000000ff */
[C---:B------:R-:W-:Y:S01]  /*6a80*/  FFMA R11, R41.reuse, R40, R11 ;  /* 0x00000028290b7223 */ /* 0x040fe2000000000b */
[----:B------:R-:W-:Y:S02]  /*6a90*/  HADD2.F32 R40, -RZ, R56.H1_H1 ;  /* 0x30000038ff287230 */ /* 0x000fe40000004100 */
[----:B------:R-:W-:Y:S01]  /*6aa0*/  FFMA R8, R41, R43, R8 ;  /* 0x0000002b29087223 */ /* 0x000fe20000000008 */
[C---:B------:R-:W-:Y:S01]  /*6ab0*/  FMUL R9, R38.reuse, R13 ;  /* 0x0000000d26097220 */ /* 0x040fe20000400000 */
[--C-:B------:R-:W-:Y:S01]  /*6ac0*/  HADD2.F32 R45, -RZ, R57.reuse.H0_H0 ;  /* 0x20000039ff2d7230 */ /* 0x100fe20000004100 */
[----:B------:R-:W-:Y:S01]  /*6ad0*/  F2FP.F16.F32.PACK_AB R55, R11, R6 ;  /* 0x000000060b37723e */ /* 0x000fe200000000ff */
[C---:B------:R-:W-:Y:S01]  /*6ae0*/  FMUL R10, R38.reuse, R14 ;  /* 0x0000000e260a7220 */ /* 0x040fe20000400000 */
[----:B------:R-:W-:Y:S02]  /*6af0*/  HADD2.F32 R42, -RZ, R57.H1_H1 ;  /* 0x30000039ff2a7230 */ /* 0x000fe40000004100 */
[C---:B------:R-:W-:Y:S01]  /*6b00*/  FFMA R9, R41.reuse, R40, R9 ;  /* 0x0000002829097223 */ /* 0x040fe20000000009 */
[C---:B------:R-:W-:Y:S01]  /*6b10*/  FMUL R15, R38.reuse, R15 ;  /* 0x0000000f260f7220 */ /* 0x040fe20000400000 */
[----:B------:R1:W-:Y:S01]  /*6b20*/  STS.128 [R94], R52 ;  /* 0x000000345e007388 */ /* 0x0003e20000000c00 */
[----:B------:R-:W-:Y:S01]  /*6b30*/  FFMA R10, R41, R45, R10 ;  /* 0x0000002d290a7223 */ /* 0x000fe2000000000a */
[--C-:B------:R-:W-:Y:S01]  /*6b40*/  HADD2.F32 R40, -RZ, R58.reuse.H0_H0 ;  /* 0x2000003aff287230 */ /* 0x100fe20000004100 */
[----:B------:R-:W-:Y:S01]  /*6b50*/  F2FP.F16.F32.PACK_AB R68, R9, R8 ;  /* 0x000000080944723e */ /* 0x000fe200000000ff */
[----:B------:R-:W-:Y:S01]  /*6b60*/  FFMA R15, R41, R42, R15 ;  /* 0x0000002a290f7223 */ /* 0x000fe2000000000f */
[C---:B------:R-:W-:Y:S01]  /*6b70*/  FMUL R12, R38.reuse, R16 ;  /* 0x00000010260c7220 */ /* 0x040fe20000400000 */
[----:B------:R-:W-:Y:S02]  /*6b80*/  HADD2.F32 R42, -RZ, R58.H1_H1 ;  /* 0x3000003aff2a7230 */ /* 0x000fe40000004100 */
[C---:B------:R-:W-:Y:S01]  /*6b90*/  FMUL R13, R38.reuse, R17 ;  /* 0x00000011260d7220 */ /* 0x040fe20000400000 */
[--C-:B------:R-:W-:Y:S01]  /*6ba0*/  HADD2.F32 R43, -RZ, R59.reuse.H0_H0 ;  /* 0x2000003bff2b7230 */ /* 0x100fe20000004100 */
[----:B------:R-:W-:Y:S01]  /*6bb0*/  F2FP.F16.F32.PACK_AB R69, R15, R10 ;  /* 0x0000000a0f45723e */ /* 0x000fe200000000ff */
[C---:B------:R-:W-:Y:S01]  /*6bc0*/  FFMA R12, R41.reuse, R40, R12 ;  /* 0x00000028290c7223 */ /* 0x040fe2000000000c */
[C---:B------:R-:W-:Y:S01]  /*6bd0*/  FFMA R13, R41.reuse, R42, R13 ;  /* 0x0000002a290d7223 */ /* 0x040fe2000000000d */
[C---:B------:R-:W-:Y:S01]  /*6be0*/  FMUL R14, R38.reuse, R18 ;  /* 0x00000012260e7220 */ /* 0x040fe20000400000 */
[----:B------:R-:W-:Y:S02]  /*6bf0*/  HADD2.F32 R40, -RZ, R59.H1_H1 ;  /* 0x3000003bff287230 */ /* 0x000fe40000004100 */
[C---:B------:R-:W-:Y:S01]  /*6c00*/  FMUL R19, R38.reuse, R19 ;  /* 0x0000001326137220 */ /* 0x040fe20000400000 */
[C---:B------:R-:W-:Y:S01]  /*6c10*/  FMUL R16, R38.reuse, R20 ;  /* 0x0000001426107220 */ /* 0x040fe20000400000 */
[C---:B------:R-:W-:Y:S01]  /*6c20*/  FFMA R14, R41.reuse, R43, R14 ;  /* 0x0000002b290e7223 */ /* 0x040fe2000000000e */
[--C-:B------:R-:W-:Y:S02]  /*6c30*/  HADD2.F32 R43, -RZ, R64.reuse.H0_H0 ;  /* 0x20000040ff2b7230 */ /* 0x100fe40000004100 */
[C---:B------:R-:W-:Y:S01]  /*6c40*/  FFMA R19, R41.reuse, R40, R19 ;  /* 0x0000002829137223 */ /* 0x040fe20000000013 */
[----:B------:R-:W-:Y:S02]  /*6c50*/  HADD2.F32 R42, -RZ, R64.H1_H1 ;  /* 0x30000040ff2a7230 */ /* 0x000fe40000004100 */
[C---:B------:R-:W-:Y:S01]  /*6c60*/  FMUL R17, R38.reuse, R21 ;  /* 0x0000001526117220 */ /* 0x040fe20000400000 */
[--C-:B------:R-:W-:Y:S02]  /*6c70*/  HADD2.F32 R45, -RZ, R65.reuse.H0_H0 ;  /* 0x20000041ff2d7230 */ /* 0x100fe40000004100 */
[C---:B------:R-:W-:Y:S01]  /*6c80*/  FMUL R18, R38.reuse, R22 ;  /* 0x0000001626127220 */ /* 0x040fe20000400000 */
[----:B------:R-:W-:Y:S02]  /*6c90*/  HADD2.F32 R40, -RZ, R65.H1_H1 ;  /* 0x30000041ff287230 */ /* 0x000fe40000004100 */
[C---:B------:R-:W-:Y:S01]  /*6ca0*/  FMUL R23, R38.reuse, R23 ;  /* 0x0000001726177220 */ /* 0x040fe20000400000 */
[C---:B------:R-:W-:Y:S01]  /*6cb0*/  FFMA R16, R41.reuse, R43, R16 ;  /* 0x0000002b29107223 */ /* 0x040fe20000000010 */
[C---:B------:R-:W-:Y:S01]  /*6cc0*/  FFMA R17, R41.reuse, R42, R17 ;  /* 0x0000002a29117223 */ /* 0x040fe20000000011 */
[C---:B------:R-:W-:Y:S01]  /*6cd0*/  FFMA R18, R41.reuse, R45, R18 ;  /* 0x0000002d29127223 */ /* 0x040fe20000000012 */
[C---:B------:R-:W-:Y:S01]  /*6ce0*/  FFMA R23, R41.reuse, R40, R23 ;  /* 0x0000002829177223 */ /* 0x040fe20000000017 */
[--C-:B------:R-:W-:Y:S02]  /*6cf0*/  HADD2.F32 R43, -RZ, R66.reuse.H0_H0 ;  /* 0x20000042ff2b7230 */ /* 0x100fe40000004100 */
[C---:B------:R-:W-:Y:S01]  /*6d00*/  FMUL R20, R38.reuse, R24 ;  /* 0x0000001826147220 */ /* 0x040fe20000400000 */
        /* <DEDUP_REMOVED lines=9> */
[----:B------:R-:W-:Y:S01]  /*6da0*/  FFMA R27, R41, R42, R27 ;  /* 0x0000002a291b7223 */ /* 0x000fe2000000001b */
[--C-:B------:R-:W-:Y:S02]  /*6db0*/  HADD2.F32 R40, -RZ, R72.reuse.H0_H0 ;  /* 0x20000048ff287230 */ /* 0x100fe40000004100 */
[C---:B------:R-:W-:Y:S01]  /*6dc0*/  FMUL R24, R38.reuse, R28 ;  /* 0x0000001c26187220 */ /* 0x040fe20000400000 */
[----:B------:R-:W-:Y:S02]  /*6dd0*/  HADD2.F32 R42, -RZ, R72.H1_H1 ;  /* 0x30000048ff2a7230 */ /* 0x000fe40000004100 */
[C---:B------:R-:W-:Y:S01]  /*6de0*/  FMUL R25, R38.reuse, R29 ;  /* 0x0000001d26197220 */ /* 0x040fe20000400000 */
[--C-:B------:R-:W-:Y:S02]  /*6df0*/  HADD2.F32 R43, -RZ, R73.reuse.H0_H0 ;  /* 0x20000049ff2b7230 */ /* 0x100fe40000004100 */
[C---:B------:R-:W-:Y:S01]  /*6e00*/  FMUL R26, R38.reuse, R30 ;  /* 0x0000001e261a7220 */ /* 0x040fe20000400000 */
[----:B------:R-:W-:Y:S01]  /*6e10*/  F2FP.F16.F32.PACK_AB R70, R13, R12 ;  /* 0x0000000c0d46723e */ /* 0x000fe200000000ff */
[----:B------:R-:W-:Y:S01]  /*6e20*/  FFMA R24, R41, R40, R24 ;  /* 0x0000002829187223 */ /* 0x000fe20000000018 */
[----:B------:R-:W-:Y:S01]  /*6e30*/  F2FP.F16.F32.PACK_AB R71, R19, R14 ;  /* 0x0000000e1347723e */ /* 0x000fe200000000ff */
[C---:B------:R-:W-:Y:S01]  /*6e40*/  FFMA R25, R41.reuse, R42, R25 ;  /* 0x0000002a29197223 */ /* 0x040fe20000000019 */
[C---:B------:R-:W-:Y:S01]  /*6e50*/  FFMA R26, R41.reuse, R43, R26 ;  /* 0x0000002b291a7223 */ /* 0x040fe2000000001a */
[----:B------:R-:W-:Y:S02]  /*6e60*/  HADD2.F32 R40, -RZ, R73.H1_H1 ;  /* 0x30000049ff287230 */ /* 0x000fe40000004100 */
[C---:B------:R-:W-:Y:S01]  /*6e70*/  FMUL R31, R38.reuse, R31 ;  /* 0x0000001f261f7220 */ /* 0x040fe20000400000 */
[----:B------:R1:W-:Y:S01]  /*6e80*/  STS.128 [R93+0x10], R68 ;  /* 0x000010445d007388 */ /* 0x0003e20000000c00 */
[--C-:B------:R-:W-:Y:S02]  /*6e90*/  HADD2.F32 R43, -RZ, R74.reuse.H0_H0 ;  /* 0x2000004aff2b7230 */ /* 0x100fe40000004100 */
[C---:B------:R-:W-:Y:S01]  /*6ea0*/  FMUL R28, R38.reuse, R32 ;  /* 0x00000020261c7220 */ /* 0x040fe20000400000 */
[----:B------:R-:W-:Y:S02]  /*6eb0*/  HADD2.F32 R42, -RZ, R74.H1_H1 ;  /* 0x3000004aff2a7230 */ /* 0x000fe40000004100 */
[C---:B------:R-:W-:Y:S01]  /*6ec0*/  FMUL R29, R38.reuse, R33 ;  /* 0x00000021261d7220 */ /* 0x040fe20000400000 */
[----:B------:R-:W-:Y:S02]  /*6ed0*/  HADD2.F32 R45, -RZ, R75.H0_H0 ;  /* 0x2000004bff2d7230 */ /* 0x000fe40000004100 */
[C---:B------:R-:W-:Y:S01]  /*6ee0*/  FMUL R30, R38.reuse, R34 ;  /* 0x00000022261e7220 */ /* 0x040fe20000400000 */
[----:B------:R-:W-:Y:S01]  /*6ef0*/  FFMA R31, R41, R40, R31 ;  /* 0x00000028291f7223 */ /* 0x000fe2000000001f */
[----:B------:R-:W-:Y:S01]  /*6f00*/  FMUL R35, R38, R35 ;  /* 0x0000002326237220 */ /* 0x000fe20000400000 */
[----:B------:R-:W-:Y:S01]  /*6f10*/  F2FP.F16.F32.PACK_AB R100, R17, R16 ;  /* 0x000000101164723e */ /* 0x000fe200000000ff */
[----:B------:R-:W-:Y:S01]  /*6f20*/  FFMA R28, R41, R43, R28 ;  /* 0x0000002b291c7223 */ /* 0x000fe2000000001c */
[----:B------:R-:W-:Y:S01]  /*6f30*/  F2FP.F16.F32.PACK_AB R101, R23, R18 ;  /* 0x000000121765723e */ /* 0x000fe200000000ff */
[----:B------:R-:W-:Y:S01]  /*6f40*/  FFMA R29, R41, R42, R29 ;  /* 0x0000002a291d7223 */ /* 0x000fe2000000001d */
[----:B------:R-:W-:Y:S01]  /*6f50*/  F2FP.F16.F32.PACK_AB R102, R21, R20 ;  /* 0x000000141566723e */ /* 0x000fe200000000ff */
[----:B------:R-:W-:Y:S01]  /*6f60*/  FFMA R30, R41, R45, R30 ;  /* 0x0000002d291e7223 */ /* 0x000fe2000000001e */
[----:B------:R-:W-:Y:S01]  /*6f70*/  F2FP.F16.F32.PACK_AB R103, R27, R22 ;  /* 0x000000161b67723e */ /* 0x000fe200000000ff */
[----:B------:R-:W-:Y:S01]  /*6f80*/  FFMA R35, R41, R44, R35 ;  /* 0x0000002c29237223 */ /* 0x000fe20000000023 */
[----:B------:R-:W-:Y:S02]  /*6f90*/  F2FP.F16.F32.PACK_AB R104, R25, R24 ;  /* 0x000000181968723e */ /* 0x000fe400000000ff */
[----:B------:R-:W-:Y:S01]  /*6fa0*/  F2FP.F16.F32.PACK_AB R105, R31, R26 ;  /* 0x0000001a1f69723e */ /* 0x000fe200000000ff */
[----:B------:R1:W-:Y:S01]  /*6fb0*/  STS.128 [R92+0x20], R100 ;  /* 0x000020645c007388 */ /* 0x0003e20000000c00 */
[----:B------:R-:W-:Y:S02]  /*6fc0*/  F2FP.F16.F32.PACK_AB R106, R29, R28 ;  /* 0x0000001c1d6a723e */ /* 0x000fe400000000ff */
[----:B------:R-:W-:Y:S05]  /*6fd0*/  F2FP.F16.F32.PACK_AB R107, R35, R30 ;  /* 0x0000001e236b723e */ /* 0x000fea00000000ff */
[----:B------:R1:W-:Y:S01]  /*6fe0*/  STS.128 [R88+0x30], R104 ;  /* 0x0000306858007388 */ /* 0x0003e20000000c00 */
[----:B------:R-:W-:Y:S01]  /*6ff0*/  @!PT LDS RZ, [RZ] ;  /* 0x00000000fffff984 */ /* 0x000fe20000000800 */
[----:B------:R-:W-:Y:S01]  /*7000*/  @!PT LDS RZ, [RZ] ;  /* 0x00000000fffff984 */ /* 0x000fe20000000800 */
[----:B------:R-:W-:Y:S01]  /*7010*/  @!PT LDS RZ, [RZ] ;  /* 0x00000000fffff984 */ /* 0x000fe20000000800 */
[----:B------:R-:W-:Y:S01]  /*7020*/  @!PT LDS RZ, [RZ] ;  /* 0x00000000fffff984 */ /* 0x000fe20000000800 */
[----:B------:R3:W-:Y:S07]  /*7030*/  MEMBAR.ALL.CTA ;  /* 0x0000000000007992 */ /* 0x0007ee0000008000 */
[----:B---3--:R-:W3:Y:S02]  /*7040*/  FENCE.VIEW.ASYNC.S ;  /* 0x00000000000073c6 */ /* 0x008ee40000000000 */
[----:B---3--:R-:W-:Y:S06]  /*7050*/  BAR.SYNC.DEFER_BLOCKING 0x1, 0x80 ;  /* 0x0042000000007b1d */ /* 0x008fec0000010000 */
[----:B------:R-:W-:Y:S05]  /*7060*/  @P0 BRA `(.L_x_117) ;  /* 0x0000000000280947 */ /* 0x000fea0003800000 */
[----:B------:R-:W3:Y:S01]  /*7070*/  LDCU.64 UR6, c[0x0][0x348] ;  /* 0x00006900ff0677ac */ /* 0x000ee20008000a00 */
[----:B------:R-:W-:Y:S01]  /*7080*/  UIADD3 UR4, UPT, UPT, UR44, 0x200, URZ ;  /* 0x000002002c047890 */ /* 0x000fe2000fffe0ff */
[----:B------:R-:W-:Y:S05]  /*7090*/  UMOV UR51, UR36 ;  /* 0x0000002400337c82 */ /* 0x000fea0008000000 */
[----:B------:R-:W-:Y:S04]  /*70a0*/  MOV R85, UR4 ;  /* 0x0000000400557c02 */ /* 0x000fe80008000f00 */
[----:B------:R-:W-:Y:S01]  /*70b0*/  R2UR UR48, R85 ;  /* 0x00000000553072ca */ /* 0x000fe200000e0000 */
[----:B---3--:R-:W-:Y:S04]  /*70c0*/  UIADD3 UR4, UP0, UPT, UR6, 0x680, URZ ;  /* 0x0000068006047890 */ /* 0x008fe8000ff1e0ff */
[----:B------:R-:W-:Y:S09]  /*70d0*/  UIADD3.X UR5, UPT, UPT, URZ, UR7, URZ, UP0, !UPT ;  /* 0x00000007ff057290 */ /* 0x000ff200087fe4ff */
[----:B------:R3:W-:Y:S01]  /*70e0*/  UTMASTG.3D [UR48], [UR4] ;  /* 0x00000030040073b5 */ /* 0x0007e20008010000 */
[----:B------:R0:W-:Y:S01]  /*70f0*/  UTMACMDFLUSH ;  /* 0x00000000000079b7 */ /* 0x0001e20000000000 */
[----:B---3--:R-:W-:Y:S04]  /*7100*/  DEPBAR.LE SB0, 0x1 ;  /* 0x000080400000791a */ /* 0x008fe80000000000 */
.L_x_117:
[----:B------:R-:W-:Y:S05]  /*7110*/  BSYNC.RECONVERGENT B0 ;  /* 0x0000000000007941 */ /* 0x000fea0003800200 */
.L_x_116:
[----:B------:R-:W-:Y:S01]  /*7120*/  BAR.SYNC.DEFER_BLOCKING 0x1, 0x80 ;  /* 0x0042000000007b1d */ /* 0x000fe20000010000 */
[----:B------:R-:W-:Y:S01]  /*7130*/  ISETP.NE.AND P1, PT, R97, RZ, PT ;  /* 0x000000ff6100720c */ /* 0x000fe20003f25270 */
[----:B------:R-:W-:Y:S01]  /*7140*/  UISETP.NE.AND UP0, UPT, UR47, URZ, UPT ;  /* 0x000000ff2f00728c */ /* 0x000fe2000bf05270 */
[----:B------:R-:W-:Y:S11]  /*7150*/  LEA R3, R47, UR44, 0x3 ;  /* 0x0000002c2f037c11 */ /* 0x000ff6000f8e18ff */
[----:B------:R-:W-:Y:S01]  /*7160*/  @P1 SHF.L.U32 R4, R91, 0x1f, RZ ;  /* 0x0000001f5b041819 */ /* 0x000fe200000006ff */
[----:B------:R-:W-:Y:S06]  /*7170*/  BRA.U !UP0, `(.L_x_118) ;  /* 0x0000000108247547 */ /* 0x000fec000b800000 */
[----:B------:R-:W3:Y:S01]  /*7180*/  S2R R0, SR_CgaCtaId ;  /* 0x0000000000007919 */ /* 0x000ee20000008800 */
[----:B------:R-:W-:Y:S01]  /*7190*/  IMAD.U32 R2, RZ, RZ, UR46 ;  /* 0x0000002eff027e24 */ /* 0x000fe2000f8e00ff */
[----:B------:R-:W-:Y:S04]  /*71a0*/  UIADD3 UR4, UPT, UPT, UR46, 0x1, URZ ;  /* 0x000000012e047890 */ /* 0x000fe8000fffe0ff */
[----:B------:R-:W-:Y:S01]  /*71b0*/  @P1 LEA R2, R2, UR44, 0x3 ;  /* 0x0000002c02021c11 */ /* 0x000fe2000f8e18ff */
[----:B------:R-:W-:Y:S04]  /*71c0*/  UISETP.NE.AND UP0, UPT, UR4, 0x4, UPT ;  /* 0x000000040400788c */ /* 0x000fe8000bf05270 */
[----:B------:R-:W-:Y:S01]  /*71d0*/  @P1 VIADD R5, R2, 0x60 ;  /* 0x0000006002051836 */ /* 0x000fe20000000000 */
[----:B------:R-:W-:Y:S04]  /*71e0*/  USEL UR46, UR4, URZ, UP0 ;  /* 0x000000ff042e7287 */ /* 0x000fe80008000000 */
[----:B---3--:R-:W-:Y:S04]  /*71f0*/  @P1 PRMT R0, R0, 0x654, R5 ;  /* 0x0000065400001816 */ /* 0x008fe80000000005 */
[----:B------:R3:W-:Y:S04]  /*7200*/  @P1 SYNCS.ARRIVE.TRANS64.RED.A1T0 RZ, [R0+URZ], RZ ;  /* 0x000000ff00ff19a7 */ /* 0x0007e800081004ff */
.L_x_118:
[----:B------:R-:W4:Y:S01]  /*7210*/  @P1 SYNCS.PHASECHK.TRANS64.TRYWAIT P0, [R3+URZ+0x40], R4 ;  /* 0x00004004030015a7 */ /* 0x000f2200080011ff */
[----:B------:R-:W-:Y:S01]  /*7220*/  BSSY B1, `(.L_x_119) ;  /* 0x0000016000017945 */ /* 0x000fe20003800000 */
[----:B----4-:R-:W-:Y:S03]  /*7230*/  @P1 SEL R46, RZ, 0x1, !P0 ;  /* 0x00000001ff2e1807 */ /* 0x010fe60004000000 */
[----:B------:R-:W-:Y:S05]  /*7240*/  @!P1 BRA `(.L_x_120) ;  /* 0x00000000004c9947 */ /* 0x000fea0003800000 */
[----:B------:R-:W-:Y:S01]  /*7250*/  ISETP.NE.AND P0, PT, R46, RZ, PT ;  /* 0x000000ff2e00720c */ /* 0x000fe20003f05270 */
[----:B------:R-:W-:Y:S01]  /*7260*/  BSSY B0, `(.L_x_121) ;  /* 0x000000b000007945 */ /* 0x000fe20003800000 */
[----:B------:R-:W-:Y:S11]  /*7270*/  ISETP.NE.AND P1, PT, R60, RZ, PT ;  /* 0x000000ff3c00720c */ /* 0x000ff60003f25270 */
[----:B------:R-:W-:Y:S02]  /*7280*/  @!UPT UIADD3 URZ, UPT, UPT, URZ, URZ, URZ ;  /* 0x000000fffffff290 */ /* 0x000fe4000fffe0ff */
[C---:B------:R-:W-:Y:S01]  /*7290*/  @P1 IMAD R6, R47.reuse, 0x2000, R94 ;  /* 0x000020002f061824 */ /* 0x040fe200078e025e */
[C---:B------:R-:W-:Y:S01]  /*72a0*/  @P1 LEA R4, R47.reuse, R92, 0xd ;  /* 0x0000005c2f041211 */ /* 0x040fe200078e68ff */
[C---:B------:R-:W-:Y:S02]  /*72b0*/  @P1 IMAD R5, R47.reuse, 0x2000, R93 ;  /* 0x000020002f051824 */ /* 0x040fe400078e025d */
[----:B------:R-:W-:Y:S01]  /*72c0*/  @P1 IMAD R2, R47, 0x2000, R88 ;  /* 0x000020002f021824 */ /* 0x000fe200078e0258 */
[----:B------:R-:W-:Y:S06]  /*72d0*/  @P0 BRA `(.L_x_122) ;  /* 0x00000000000c0947 */ /* 0x000fec0003800000 */
[----:B---3--:R-:W-:Y:S04]  /*72e0*/  SHF.L.U32 R0, R91, 0x1f, RZ ;  /* 0x0000001f5b007819 */ /* 0x008fe800000006ff */
[----:B------:R-:W3:Y:S02]  /*72f0*/  SYNCS.PHASECHK.TRANS64.TRYWAIT P0, [R3+URZ+0x40], R0 ;  /* 0x00004000030075a7 */ /* 0x000ee400080011ff */
[----:B---3--:R-:W-:Y:S05]  /*7300*/  @!P0 BRA `(.L_x_123) ;  /* 0x0000003000c88947 */ /* 0x008fea0003800000 */
.L_x_122:
[----:B------:R-:W-:Y:S05]  /*7310*/  BSYNC B0 ;  /* 0x0000000000007941 */ /* 0x000fea0003800000 */
.L_x_121:
[----:B------:R-:W-:Y:S02]  /*7320*/  ISETP.NE.AND P0, PT, R60, RZ, PT ;  /* 0x000000ff3c00720c */ /* 0x000fe40003f05270 */
[----:B------:R-:W-:Y:S11]  /*7330*/  IADD3 R47, PT, PT, R47, 0x1, RZ ;  /* 0x000000012f2f7810 */ /* 0x000ff60007ffe0ff */
[----:B------:R4:W1:Y:S04]  /*7340*/  @P0 LDS.128 R48, [R6] ;  /* 0x0000000006300984 */ /* 0x0008680000000c00 */
[----:B------:R4:W1:Y:S04]  /*7350*/  @P0 LDS.128 R56, [R5+0x10] ;  /* 0x0000100005380984 */ /* 0x0008680000000c00 */
[----:B------:R4:W1:Y:S04]  /*7360*/  @P0 LDS.128 R64, [R4+0x20] ;  /* 0x0000200004400984 */ /* 0x0008680000000c00 */
[----:B------:R4:W1:Y:S02]  /*7370*/  @P0 LDS.128 R72, [R2+0x30] ;  /* 0x0000300002480984 */ /* 0x0008640000000c00 */
.L_x_120:
[----:B------:R-:W-:Y:S05]  /*7380*/  BSYNC B1 ;  /* 0x0000000000017941 */ /* 0x000fea0003800000 */
.L_x_119:
[----:B---3--:R-:W-:Y:S05]  /*7390*/  VIADD R0, R39, 0x20 ;  /* 0x0000002027007836 */ /* 0x008fea0000000000 */
[----:B------:R-:W-:Y:S04]  /*73a0*/  SHF.R.U32.HI R0, RZ, 0x15, R0 ;  /* 0x00000015ff007819 */ /* 0x000fe80000011600 */
[----:B------:R-:W-:Y:S11]  /*73b0*/  LOP3.LUT P0, RZ, R0, 0x3, R81, 0x48, !PT ;  /* 0x0000000300ff7812 */ /* 0x000ff60007804851 */
[----:B------:R-:W-:Y:S02]  /*73c0*/  @!UPT UIADD3 URZ, UPT, UPT, URZ, URZ, URZ ;  /* 0x000000fffffff290 */ /* 0x000fe4000fffe0ff */
[----:B------:R-:W-:Y:S05]  /*73d0*/  @!P0 BRA `(.L_x_124) ;  /* 0x0000000000408947 */ /* 0x000fea0003800000 */
[----:B------:R-:W3:Y:S01]  /*73e0*/  LDCU.64 UR8, c[0x4][0x70] ;  /* 0x01000e00ff0877ac */ /* 0x000ee20008000a00 */
[----:B------:R-:W-:Y:S01]  /*73f0*/  MOV R3, 0x0 ;  /* 0x0000000000037802 */ /* 0x000fe20000000f00 */
[----:B------:R-:W-:Y:S02]  /*7400*/  HFMA2 R12, -RZ, RZ, 0, 5.9604644775390625e-08 ;  /* 0x00000001ff0c7431 */ /* 0x000fe400000001ff */
[----:B------:R-:W-:Y:S02]  /*7410*/  IMAD.MOV.U32 R8, RZ, RZ, 0x192 ;  /* 0x00000192ff087424 */ /* 0x000fe400078e00ff */
[----:B------:R-:W-:Y:S01]  /*7420*/  IMAD.MOV.U32 R13, RZ, RZ, RZ ;  /* 0x000000ffff0d7224 */ /* 0x000fe200078e00ff */
[----:B------:R-:W5:Y:S01]  /*7430*/  LDCU.64 UR6, c[0x4][0x78] ;  /* 0x01000f00ff0677ac */ /* 0x000f620008000a00 */
[----:B----4-:R-:W4:Y:S01]  /*7440*/  LDC.64 R2, c[0x4][R3] ;  /* 0x0100000003027b82 */ /* 0x010f220000000a00 */
[----:B------:R-:W2:Y:S01]  /*7450*/  LDCU.64 UR4, c[0x4][0x10] ;  /* 0x01000200ff0477ac */ /* 0x000ea20008000a00 */
[----:B---3--:R-:W-:Y:S01]  /*7460*/  MOV R5, UR9 ;  /* 0x0000000900057c02 */ /* 0x008fe20008000f00 */
[----:B------:R-:W-:Y:S01]  /*7470*/  IMAD.U32 R4, RZ, RZ, UR8 ;  /* 0x00000008ff047e24 */ /* 0x000fe2000f8e00ff */
[----:B-----5:R-:W-:Y:S01]  /*7480*/  MOV R7, UR7 ;  /* 0x0000000700077c02 */ /* 0x020fe20008000f00 */
[----:B------:R-:W-:Y:S01]  /*7490*/  IMAD.U32 R6, RZ, RZ, UR6 ;  /* 0x00000006ff067e24 */ /* 0x000fe2000f8e00ff */
[----:B--2---:R-:W-:Y:S01]  /*74a0*/  MOV R11, UR5 ;  /* 0x00000005000b7c02 */ /* 0x004fe20008000f00 */
[----:B------:R-:W-:Y:S02]  /*74b0*/  IMAD.U32 R10, RZ, RZ, UR4 ;  /* 0x00000004ff0a7e24 */ /* 0x000fe4000f8e00ff */
[----:B------:R-:W-:Y:S07]  /*74c0*/  LEPC R20, `(.L_x_124) ;  /* 0x000000001014794e */ /* 0x000fee0000000000 */
[----:B-1--4-:R-:W-:Y:S05]  /*74d0*/  CALL.ABS.NOINC R2 ;  /* 0x0000000002007343 */ /* 0x012fea0003c00000 */
.L_x_124:
[----:B------:R-:W-:Y:S05]  /*74e0*/  WARPSYNC.ALL ;  /* 0x0000000000007948 */ /* 0x000fea0003800000 */
[----:B------:R-:W-:Y:S01]  /*74f0*/  R2UR UR4, R39 ;  /* 0x00000000270472ca */ /* 0x000fe200000e0000 */
[--C-:B-1----:R-:W-:Y:S01]  /*7500*/  HADD2.F32 R40, -RZ, R48.reuse.H0_H0 ;  /* 0x20000030ff287230 */ /* 0x102fe20000004100 */
[----:B------:R-:W1:Y:S01]  /*7510*/  S2R R99, SR_CgaCtaId ;  /* 0x0000000000637919 */ /* 0x000e620000008800 */
[----:B------:R-:W-:Y:S01]  /*7520*/  HADD2.F32 R43, -RZ, R48.H1_H1 ;  /* 0x30000030ff2b7230 */ /* 0x000fe20000004100 */
[----:B------:R-:W-:Y:S01]  /*7530*/  ISETP.NE.AND P6, PT, R97, RZ, PT ;  /* 0x000000ff6100720c */ /* 0x000fe20003fc5270 */
[----:B------:R-:W-:Y:S01]  /*7540*/  HADD2.F32 R42, -RZ, R49.H1_H1 ;  /* 0x30000031ff2a7230 */ /* 0x000fe20000004100 */
[----:B------:R-:W-:Y:S01]  /*7550*/  ISETP.NE.AND P0, PT, R96, RZ, PT ;  /* 0x000000ff6000720c */ /* 0x000fe20003f05270 */
[--C-:B------:R-:W-:Y:S01]  /*7560*/  HADD2.F32 R44, -RZ, R50.reuse.H1_H1 ;  /* 0x30000032ff2c7230 */ /* 0x100fe20000004100 */
[----:B------:R-:W-:Y:S01]  /*7570*/  MOV R61, UR46 ;  /* 0x0000002e003d7c02 */ /* 0x000fe20008000f00 */
[----:B------:R-:W-:Y:S01]  /*7580*/  HADD2.F32 R45, -RZ, R59.H0_H0 ;  /* 0x2000003bff2d7230 */ /* 0x000fe20000004100 */
[----:B------:R-:W-:Y:S01]  /*7590*/  BSSY.RECONVERGENT B0, `(.L_x_125) ;  /* 0x0000088000007945 */ /* 0x000fe20003800200 */
[----:B------:R-:W-:Y:S02]  /*75a0*/  LEA R62, R47, UR44, 0x3 ;  /* 0x0000002c2f3e7c11 */ /* 0x000fe4000f8e18ff */
[----:B----4-:R-:W3:Y:S04]  /*75b0*/  LDTM.x32 R4, tmem[UR4+0x20] ;  /* 0x00002004000479ee */ /* 0x010ee800082c0000 */
[----:B------:R-:W-:Y:S04]  /*75c0*/  @P6 LEA R61, R61, UR44, 0x3 ;  /* 0x0000002c3d3d6c11 */ /* 0x000fe8000f8e18ff */
[----:B------:R-:W-:Y:S02]  /*75d0*/  @P6 IADD3 R104, PT, PT, R61, 0x60, RZ ;  /* 0x000000603d686810 */ /* 0x000fe40007ffe0ff */
[----:B------:R-:W-:Y:S01]  /*75e0*/  @P6 SHF.L.U32 R61, R91, 0x1f, RZ ;  /* 0x0000001f5b3d6819 */ /* 0x000fe200000006ff */
[C---:B---3--:R-:W-:Y:S01]  /*75f0*/  FMUL R0, R38.reuse, R4 ;  /* 0x0000000426007220 */ /* 0x048fe20000400000 */
[C---:B------:R-:W-:Y:S01]  /*7600*/  FMUL R2, R38.reuse, R5 ;  /* 0x0000000526027220 */ /* 0x040fe20000400000 */
[C---:B------:R-:W-:Y:S01]  /*7610*/  FMUL R3, R38.reuse, R6 ;  /* 0x0000000626037220 */ /* 0x040fe20000400000 */
[C---:B------:R-:W-:Y:S01]  /*7620*/  FMUL R7, R38.reuse, R7 ;  /* 0x0000000726077220 */ /* 0x040fe20000400000 */
[C---:B------:R-:W-:Y:S01]  /*7630*/  FFMA R0, R41.reuse, R40, R0 ;  /* 0x0000002829007223 */ /* 0x040fe20000000000 */
[----:B------:R-:W-:Y:S02]  /*7640*/  HADD2.F32 R40, -RZ, R49.H0_H0 ;  /* 0x20000031ff287230 */ /* 0x000fe40000004100 */
[C---:B------:R-:W-:Y:S01]  /*7650*/  FFMA R2, R41.reuse, R43, R2 ;  /* 0x0000002b29027223 */ /* 0x040fe20000000002 */
[C---:B------:R-:W-:Y:S01]  /*7660*/  FMUL R4, R38.reuse, R8 ;  /* 0x0000000826047220 */ /* 0x040fe20000400000 */
[--C-:B------:R-:W-:Y:S02]  /*7670*/  HADD2.F32 R43, -RZ, R51.reuse.H0_H0 ;  /* 0x20000033ff2b7230 */ /* 0x100fe40000004100 */
[----:B------:R-:W-:Y:S01]  /*7680*/  FMUL R5, R38, R9 ;  /* 0x0000000926057220 */ /* 0x000fe20000400000 */
[C---:B------:R-:W-:Y:S01]  /*7690*/  FFMA R3, R41.reuse, R40, R3 ;  /* 0x0000002829037223 */ /* 0x040fe20000000003 */
[----:B------:R-:W-:Y:S01]  /*76a0*/  HADD2.F32 R40, -RZ, R50.H0_H0 ;  /* 0x20000032ff287230 */ /* 0x000fe20000004100 */
[----:B------:R-:W-:Y:S01]  /*76b0*/  F2FP.F16.F32.PACK_AB R52, R2, R0 ;  /* 0x000000000234723e */ /* 0x000fe200000000ff */
[C---:B------:R-:W-:Y:S01]  /*76c0*/  FFMA R7, R41.reuse, R42, R7 ;  /* 0x0000002a29077223 */ /* 0x040fe20000000007 */
[----:B------:R-:W-:Y:S02]  /*76d0*/  HADD2.F32 R42, -RZ, R51.H1_H1 ;  /* 0x30000033ff2a7230 */ /* 0x000fe40000004100 */
[C---:B------:R-:W-:Y:S01]  /*76e0*/  FMUL R6, R38.reuse, R10 ;  /* 0x0000000a26067220 */ /* 0x040fe20000400000 */
[C---:B------:R-:W-:Y:S01]  /*76f0*/  FFMA R4, R41.reuse, R40, R4 ;  /* 0x0000002829047223 */ /* 0x040fe20000000004 */
[----:B------:R-:W-:Y:S01]  /*7700*/  FFMA R5, R41, R44, R5 ;  /* 0x0000002c29057223 */ /* 0x000fe20000000005 */
[----:B------:R-:W-:Y:S01]  /*7710*/  F2FP.F16.F32.PACK_AB R53, R7, R3 ;  /* 0x000000030735723e */ /* 0x000fe200000000ff */
[----:B------:R-:W-:Y:S01]  /*7720*/  FFMA R6, R41, R43, R6 ;  /* 0x0000002b29067223 */ /* 0x000fe20000000006 */
[C---:B------:R-:W-:Y:S01]  /*7730*/  FMUL R11, R38.reuse, R11 ;  /* 0x0000000b260b7220 */ /* 0x040fe20000400000 */
[--C-:B------:R-:W-:Y:S01]  /*7740*/  HADD2.F32 R40, -RZ, R56.reuse.H0_H0 ;  /* 0x20000038ff287230 */ /* 0x100fe20000004100 */
[----:B------:R-:W-:Y:S01]  /*7750*/  F2FP.F16.F32.PACK_AB R54, R5, R4 ;  /* 0x000000040536723e */ /* 0x000fe200000000ff */
[C---:B------:R-:W-:Y:S01]  /*7760*/  FMUL R8, R38.reuse, R12 ;  /* 0x0000000c26087220 */ /* 0x040fe20000400000 */
[C---:B------:R-:W-:Y:S01]  /*7770*/  FFMA R11, R41.reuse, R42, R11 ;  /* 0x0000002a290b7223 */ /* 0x040fe2000000000b */
[----:B------:R-:W-:Y:S02]  /*7780*/  HADD2.F32 R42, -RZ, R56.H1_H1 ;  /* 0x30000038ff2a7230 */ /* 0x000fe40000004100 */
[C---:B------:R-:W-:Y:S01]  /*7790*/  FMUL R9, R38.reuse, R13 ;  /* 0x0000000d26097220 */ /* 0x040fe20000400000 */
[--C-:B------:R-:W-:Y:S02]  /*77a0*/  HADD2.F32 R43, -RZ, R57.reuse.H0_H0 ;  /* 0x20000039ff2b7230 */ /* 0x100fe40000004100 */
[----:B------:R-:W-:Y:S01]  /*77b0*/  FFMA R8, R41, R40, R8 ;  /* 0x0000002829087223 */ /* 0x000fe20000000008 */
[----:B------:R-:W-:Y:S01]  /*77c0*/  F2FP.F16.F32.PACK_AB R55, R11, R6 ;  /* 0x000000060b37723e */ /* 0x000fe200000000ff */
[----:B------:R-:W-:Y:S01]  /*77d0*/  FFMA R9, R41, R42, R9 ;  /* 0x0000002a29097223 */ /* 0x000fe20000000009 */
[C---:B------:R-:W-:Y:S01]  /*77e0*/  FMUL R10, R38.reuse, R14 ;  /* 0x0000000e260a7220 */ /* 0x040fe20000400000 */
[----:B------:R-:W-:Y:S02]  /*77f0*/  HADD2.F32 R40, -RZ, R57.H1_H1 ;  /* 0x30000039ff287230 */ /* 0x000fe40000004100 */
[C---:B------:R-:W-:Y:S01]  /*7800*/  FMUL R15, R38.reuse, R15 ;  /* 0x0000000f260f7220 */ /* 0x040fe20000400000 */
[----:B------:R3:W-:Y:S01]  /*7810*/  STS.128 [R94+0x2000], R52 ;  /* 0x002000345e007388 */ /* 0x0007e20000000c00 */
[----:B------:R-:W-:Y:S01]  /*7820*/  F2FP.F16.F32.PACK_AB R68, R9, R8 ;  /* 0x000000080944723e */ /* 0x000fe200000000ff */
[C---:B------:R-:W-:Y:S01]  /*7830*/  FFMA R10, R41.reuse, R43, R10 ;  /* 0x0000002b290a7223 */ /* 0x040fe2000000000a */
[--C-:B------:R-:W-:Y:S02]  /*7840*/  HADD2.F32 R43, -RZ, R58.reuse.H0_H0 ;  /* 0x2000003aff2b7230 */ /* 0x100fe40000004100 */
[----:B------:R-:W-:Y:S01]  /*7850*/  FFMA R15, R41, R40, R15 ;  /* 0x00000028290f7223 */ /* 0x000fe2000000000f */
[C---:B------:R-:W-:Y:S01]  /*7860*/  FMUL R12, R38.reuse, R16 ;  /* 0x00000010260c7220 */ /* 0x040fe20000400000 */
[----:B------:R-:W-:Y:S02]  /*7870*/  HADD2.F32 R42, -RZ, R58.H1_H1 ;  /* 0x3000003aff2a7230 */ /* 0x000fe40000004100 */
[C---:B------:R-:W-:Y:S01]  /*7880*/  FMUL R13, R38.reuse, R17 ;  /* 0x00000011260d7220 */ /* 0x040fe20000400000 */
[C---:B------:R-:W-:Y:S01]  /*7890*/  FMUL R14, R38.reuse, R18 ;  /* 0x00000012260e7220 */ /* 0x040fe20000400000 */
[----:B------:R-:W-:Y:S01]  /*78a0*/  F2FP.F16.F32.PACK_AB R69, R15, R10 ;  /* 0x0000000a0f45723e */ /* 0x000fe200000000ff */
[C---:B------:R-:W-:Y:S01]  /*78b0*/  FFMA R12, R41.reuse, R43, R12 ;  /* 0x0000002b290c7223 */ /* 0x040fe2000000000c */
[----:B------:R-:W-:Y:S02]  /*78c0*/  HADD2.F32 R40, -RZ, R59.H1_H1 ;  /* 0x3000003bff287230 */ /* 0x000fe40000004100 */
[C---:B------:R-:W-:Y:S01]  /*78d0*/  FFMA R13, R41.reuse, R42, R13 ;  /* 0x0000002a290d7223 */ /* 0x040fe2000000000d */
[C---:B------:R-:W-:Y:S01]  /*78e0*/  FMUL R19, R38.reuse, R19 ;  /* 0x0000001326137220 */ /* 0x040fe20000400000 */
[--C-:B------:R-:W-:Y:S02]  /*78f0*/  HADD2.F32 R43, -RZ, R64.reuse.H0_H0 ;  /* 0x20000040ff2b7230 */ /* 0x100fe40000004100 */
[C---:B------:R-:W-:Y:S01]  /*7900*/  FMUL R16, R38.reuse, R20 ;  /* 0x0000001426107220 */ /* 0x040fe20000400000 */
[----:B------:R-:W-:Y:S02]  /*7910*/  HADD2.F32 R42, -RZ, R64.H1_H1 ;  /* 0x30000040ff2a7230 */ /* 0x000fe40000004100 */
[C---:B------:R-:W-:Y:S01]  /*7920*/  FMUL R17, R38.reuse, R21 ;  /* 0x0000001526117220 */ /* 0x040fe20000400000 */
[C---:B------:R-:W-:Y:S01]  /*7930*/  FFMA R14, R41.reuse, R45, R14 ;  /* 0x0000002d290e7223 */ /* 0x040fe2000000000e */
[C---:B------:R-:W-:Y:S01]  /*7940*/  FFMA R19, R41.reuse, R40, R19 ;  /* 0x0000002829137223 */ /* 0x040fe20000000013 */
[--C-:B------:R-:W-:Y:S02]  /*7950*/  HADD2.F32 R45, -RZ, R65.reuse.H0_H0 ;  /* 0x20000041ff2d7230 */ /* 0x100fe40000004100 */
[C---:B------:R-:W-:Y:S01]  /*7960*/  FFMA R16, R41.reuse, R43, R16 ;  /* 0x0000002b29107223 */ /* 0x040fe20000000010 */
[C---:B------:R-:W-:Y:S01]  /*7970*/  FMUL R18, R38.reuse, R22 ;  /* 0x0000001626127220 */ /* 0x040fe20000400000 */
[----:B------:R-:W-:Y:S02]  /*7980*/  HADD2.F32 R40, -RZ, R65.H1_H1 ;  /* 0x30000041ff287230 */ /* 0x000fe40000004100 */
[C---:B------:R-:W-:Y:S01]  /*7990*/  FFMA R17, R41.reuse, R42, R17 ;  /* 0x0000002a29117223 */ /* 0x040fe20000000011 */
[C---:B------:R-:W-:Y:S01]  /*79a0*/  FMUL R23, R38.reuse, R23 ;  /* 0x0000001726177220 */ /* 0x040fe20000400000 */
[--C-:B------:R-:W-:Y:S02]  /*79b0*/  HADD2.F32 R42, -RZ, R66.reuse.H0_H0 ;  /* 0x20000042ff2a7230 */ /* 0x100fe40000004100 */
[C---:B------:R-:W-:Y:S01]  /*79c0*/  FMUL R20, R38.reuse, R24 ;  /* 0x0000001826147220 */ /* 0x040fe20000400000 */
[C---:B------:R-:W-:Y:S01]  /*79d0*/  FFMA R18, R41.reuse, R45, R18 ;  /* 0x0000002d29127223 */ /* 0x040fe20000000012 */
        /* <DEDUP_REMOVED lines=11> */
[----:B------:R-:W-:Y:S01]  /*7a90*/  FFMA R27, R41, R42, R27 ;  /* 0x0000002a291b7223 */ /* 0x000fe2000000001b */
        /* <DEDUP_REMOVED lines=17> */
[--C-:B------:R-:W-:Y:S02]  /*7bb0*/  HADD2.F32 R45, -RZ, R75.reuse.H0_H0 ;  /* 0x2000004bff2d7230 */ /* 0x100fe40000004100 */
[C---:B------:R-:W-:Y:S01]  /*7bc0*/  FMUL R30, R38.reuse, R34 ;  /* 0x00000022261e7220 */ /* 0x040fe20000400000 */
[----:B------:R-:W-:Y:S02]  /*7bd0*/  HADD2.F32 R44, -RZ, R75.H1_H1 ;  /* 0x3000004bff2c7230 */ /* 0x000fe40000004100 */
[----:B------:R-:W-:Y:S01]  /*7be0*/  FFMA R31, R41, R40, R31 ;  /* 0x00000028291f7223 */ /* 0x000fe2000000001f */
[----:B------:R-:W-:Y:S01]  /*7bf0*/  FMUL R35, R38, R35 ;  /* 0x0000002326237220 */ /* 0x000fe20000400000 */
[----:B---3--:R-:W-:Y:S01]  /*7c00*/  F2FP.F16.F32.PACK_AB R52, R17, R16 ;  /* 0x000000101134723e */ /* 0x008fe200000000ff */
        /* <DEDUP_REMOVED lines=11> */
[----:B------:R-:W-:Y:S02]  /*7cc0*/  F2FP.F16.F32.PACK_AB R103, R35, R30 ;  /* 0x0000001e2367723e */ /* 0x000fe400000000ff */
[----:B-1----:R-:W-:Y:S03]  /*7cd0*/  @P6 PRMT R104, R99, 0x654, R104 ;  /* 0x0000065463686816 */ /* 0x002fe60000000068 */
[----:B------:R4:W-:Y:S01]  /*7ce0*/  STS.128 [R88+0x2030], R100 ;  /* 0x0020306458007388 */ /* 0x0009e20000000c00 */
[----:B------:R-:W-:Y:S01]  /*7cf0*/  @!PT LDS RZ, [RZ] ;  /* 0x00000000fffff984 */ /* 0x000fe20000000800 */
[----:B------:R-:W-:Y:S01]  /*7d00*/  @!PT LDS RZ, [RZ] ;  /* 0x00000000fffff984 */ /* 0x000fe20000000800 */
[----:B------:R-:W-:Y:S01]  /*7d10*/  @!PT LDS RZ, [RZ] ;  /* 0x00000000fffff984 */ /* 0x000fe20000000800 */
[----:B------:R-:W-:Y:S01]  /*7d20*/  @!PT LDS RZ, [RZ] ;  /* 0x00000000fffff984 */ /* 0x000fe20000000800 */
[----:B------:R1:W-:Y:S07]  /*7d30*/  MEMBAR.ALL.CTA ;  /* 0x0000000000007992 */ /* 0x0003ee0000008000 */
[----:B-1----:R-:W1:Y:S02]  /*7d40*/  FENCE.VIEW.ASYNC.S ;  /* 0x00000000000073c6 */ /* 0x002e640000000000 */
[----:B-1----:R-:W-:Y:S06]  /*7d50*/  BAR.SYNC.DEFER_BLOCKING 0x1, 0x80 ;  /* 0x0042000000007b1d */ /* 0x002fec0000010000 */
[----:B------:R-:W-:Y:S05]  /*7d60*/  @P0 BRA `(.L_x_126) ;  /* 0x0000000000280947 */ /* 0x000fea0003800000 */
[----:B------:R-:W1:Y:S01]  /*7d70*/  LDCU.64 UR6, c[0x0][0x348] ;  /* 0x00006900ff0677ac */ /* 0x000e620008000a00 */
[----:B------:R-:W-:Y:S02]  /*7d80*/  UIADD3 UR9, UPT, UPT, UR49, 0x20, URZ ;  /* 0x0000002031097890 */ /* 0x000fe4000fffe0ff */
[----:B------:R-:W-:Y:S01]  /*7d90*/  UIADD3 UR8, UPT, UPT, UR44, 0x2200, URZ ;  /* 0x000022002c087890 */ /* 0x000fe2000fffe0ff */
[----:B------:R-:W-:Y:S01]  /*7da0*/  UMOV UR10, UR50 ;  /* 0x00000032000a7c82 */ /* 0x000fe20008000000 */
[----:B------:R-:W-:Y:S01]  /*7db0*/  UMOV UR11, UR36 ;  /* 0x00000024000b7c82 */ /* 0x000fe20008000000 */
[----:B-1----:R-:W-:Y:S04]  /*7dc0*/  UIADD3 UR4, UP0, UPT, UR6, 0x680, URZ ;  /* 0x0000068006047890 */ /* 0x002fe8000ff1e0ff */
[----:B------:R-:W-:Y:S09]  /*7dd0*/  UIADD3.X UR5, UPT, UPT, URZ, UR7, URZ, UP0, !UPT ;  /* 0x00000007ff057290 */ /* 0x000ff200087fe4ff */
[----:B------:R1:W-:Y:S01]  /*7de0*/  UTMASTG.3D [UR8], [UR4] ;  /* 0x00000008040073b5 */ /* 0x0003e20008010000 */
[----:B------:R0:W-:Y:S01]  /*7df0*/  UTMACMDFLUSH ;  /* 0x00000000000079b7 */ /* 0x0001e20000000000 */
[----:B-1----:R-:W-:Y:S04]  /*7e00*/  DEPBAR.LE SB0, 0x1 ;  /* 0x000080400000791a */ /* 0x002fe80000000000 */
.L_x_126:
[----:B------:R-:W-:Y:S05]  /*7e10*/  BSYNC.RECONVERGENT B0 ;  /* 0x0000000000007941 */ /* 0x000fea0003800200 */
.L_x_125:
[----:B------:R-:W-:Y:S01]  /*7e20*/  BAR.SYNC.DEFER_BLOCKING 0x1, 0x80 ;  /* 0x0042000000007b1d */ /* 0x000fe20000010000 */
[----:B------:R-:W-:Y:S04]  /*7e30*/  UIADD3 UR4, UPT, UPT, UR46, 0x1, URZ ;  /* 0x000000012e047890 */ /* 0x000fe8000fffe0ff */
[----:B------:R-:W-:Y:S04]  /*7e40*/  UISETP.NE.AND UP0, UPT, UR4, 0x4, UPT ;  /* 0x000000040400788c */ /* 0x000fe8000bf05270 */
[----:B------:R-:W-:Y:S01]  /*7e50*/  USEL UR45, UR4, URZ, UP0 ;  /* 0x000000ff042d7287 */ /* 0x000fe20008000000 */
[----:B------:R1:W-:Y:S01]  /*7e60*/  @P6 SYNCS.ARRIVE.TRANS64.RED.A1T0 RZ, [R104+URZ], RZ ;  /* 0x000000ff68ff69a7 */ /* 0x0003e200081004ff */
[----:B------:R-:W-:Y:S01]  /*7e70*/  BSSY B1, `(.L_x_127) ;  /* 0x0000017000017945 */ /* 0x000fe20003800000 */
[----:B------:R-:W3:Y:S02]  /*7e80*/  @P6 SYNCS.PHASECHK.TRANS64.TRYWAIT P0, [R62+URZ+0x40], R61 ;  /* 0x0000403d3e0065a7 */ /* 0x000ee400080011ff */
[----:B---3--:R-:W-:Y:S01]  /*7e90*/  @P6 SEL R46, RZ, 0x1, !P0 ;  /* 0x00000001ff2e6807 */ /* 0x008fe20004000000 */
[----:B-1----:R-:W-:Y:S06]  /*7ea0*/  @!P6 BRA `(.L_x_128) ;  /* 0x00000000004ce947 */ /* 0x002fec0003800000 */
        /* <DEDUP_REMOVED lines=9> */
[----:B------:R-:W-:Y:S04]  /*7f40*/  SHF.L.U32 R5, R91, 0x1f, RZ ;  /* 0x0000001f5b057819 */ /* 0x000fe800000006ff */
[----:B------:R-:W1:Y:S02]  /*7f50*/  SYNCS.PHASECHK.TRANS64.TRYWAIT P0, [R62+URZ+0x40], R5 ;  /* 0x000040053e0075a7 */ /* 0x000e6400080011ff */
[----:B-1----:R-:W-:Y:S05]  /*7f60*/  @!P0 BRA `(.L_x_131) ;  /* 0x0000002400c48947 */ /* 0x002fea0003800000 */
.L_x_130:
[----:B------:R-:W-:Y:S05]  /*7f70*/  BSYNC B0 ;  /* 0x0000000000007941 */ /* 0x000fea0003800000 */
.L_x_129:
[----:B------:R-:W-:Y:S02]  /*7f80*/  ISETP.NE.AND P0, PT, R60, RZ, PT ;  /* 0x000000ff3c00720c */ /* 0x000fe40003f05270 */
[----:B------:R-:W-:Y:S11]  /*7f90*/  IADD3 R47, PT, PT, R47, 0x1, RZ ;  /* 0x000000012f2f7810 */ /* 0x000ff60007ffe0ff */
[----:B------:R3:W1:Y:S04]  /*7fa0*/  @P0 LDS.128 R48, [R4] ;  /* 0x0000000004300984 */ /* 0x0006680000000c00 */
[----:B------:R3:W1:Y:S04]  /*7fb0*/  @P0 LDS.128 R56, [R3+0x10] ;  /* 0x0000100003380984 */ /* 0x0006680000000c00 */
[----:B------:R3:W1:Y:S04]  /*7fc0*/  @P0 LDS.128 R64, [R2+0x20] ;  /* 0x0000200002400984 */ /* 0x0006680000000c00 */
[----:B------:R3:W1:Y:S02]  /*7fd0*/  @P0 LDS.128 R72, [R0+0x30] ;  /* 0x0000300000480984 */ /* 0x0006640000000c00 */
.L_x_128:
[----:B------:R-:W-:Y:S05]  /*7fe0*/  BSYNC B1 ;  /* 0x0000000000017941 */ /* 0x000fea0003800000 */
.L_x_127:
[----:B---3--:R-:W-:Y:S05]  /*7ff0*/  VIADD R0, R39, 0x40 ;  /* 0x0000004027007836 */ /* 0x008fea0000000000 */
[----:B------:R-:W-:Y:S04]  /*8000*/  SHF.R.U32.HI R0, RZ, 0x15, R0 ;  /* 0x00000015ff007819 */ /* 0x000fe80000011600 */
[----:B------:R-:W-:Y:S11]  /*8010*/  LOP3.LUT P0, RZ, R0, 0x3, R81, 0x48, !PT ;  /* 0x0000000300ff7812 */ /* 0x000ff60007804851 */
[----:B------:R-:W-:Y:S02]  /*8020*/  @!UPT UIADD3 URZ, UPT, UPT, URZ, URZ, URZ ;  /* 0x000000fffffff290 */ /* 0x000fe4000fffe0ff */
[----:B------:R-:W-:Y:S05]  /*8030*/  @!P0 BRA `(.L_x_132) ;  /* 0x0000000000408947 */ /* 0x000fea0003800000 */
[----:B------:R-:W1:Y:S01]  /*8040*/  LDCU.64 UR8, c[0x4][0x70] ;  /* 0x01000e00ff0877ac */ /* 0x000e620008000a00 */
[----:B------:R-:W-:Y:S01]  /*8050*/  MOV R3, 0x0 ;  /* 0x0000000000037802 */ /* 0x000fe20000000f00 */
[----:B------:R-:W-:Y:S02]  /*8060*/  HFMA2 R12, -RZ, RZ, 0, 5.9604644775390625e-08 ;  /* 0x00000001ff0c7431 */ /* 0x000fe400000001ff */
[----:B------:R-:W-:Y:S02]  /*8070*/  IMAD.MOV.U32 R8, RZ, RZ, 0x192 ;  /* 0x00000192ff087424 */ /* 0x000fe400078e00ff */
[----:B------:R-:W-:Y:S01]  /*8080*/  IMAD.MOV.U32 R13, RZ, RZ, RZ ;  /* 0x000000ffff0d7224 */ /* 0x000fe200078e00ff */
[----:B------:R-:W3:Y:S01]  /*8090*/  LDCU.64 UR6, c[0x4][0x78] ;  /* 0x01000f00ff0677ac */ /* 0x000ee20008000a00 */
[----:B------:R-:W2:Y:S01]  /*80a0*/  LDC.64 R2, c[0x4][R3] ;  /* 0x0100000003027b82 */ /* 0x000ea20000000a00 */
[----:B------:R-:W5:Y:S01]  /*80b0*/  LDCU.64 UR4, c[0x4][0x10] ;  /* 0x01000200ff0477ac */ /* 0x000f620008000a00 */
[----:B-1----:R-:W-:Y:S01]  /*80c0*/  MOV R5, UR9 ;  /* 0x0000000900057c02 */ /* 0x002fe20008000f00 */
[----:B------:R-:W-:Y:S01]  /*80d0*/  IMAD.U32 R4, RZ, RZ, UR8 ;  /* 0x00000008ff047e24 */ /* 0x000fe2000f8e00ff */
[----:B---3--:R-:W-:Y:S01]  /*80e0*/  MOV R7, UR7 ;  /* 0x0000000700077c02 */ /* 0x008fe20008000f00 */
[----:B------:R-:W-:Y:S01]  /*80f0*/  IMAD.U32 R6, RZ, RZ, UR6 ;  /* 0x00000006ff067e24 */ /* 0x000fe2000f8e00ff */
[----:B-----5:R-:W-:Y:S01]  /*8100*/  MOV R11, UR5 ;  /* 0x00000005000b7c02 */ /* 0x020fe20008000f00 */
[----:B------:R-:W-:Y:S02]  /*8110*/  IMAD.U32 R10, RZ, RZ, UR4 ;  /* 0x00000004ff0a7e24 */ /* 0x000fe4000f8e00ff */
[----:B------:R-:W-:Y:S07]  /*8120*/  LEPC R20, `(.L_x_132) ;  /* 0x000000001014794e */ /* 0x000fee0000000000 */
[----:B--2-4-:R-:W-:Y:S05]  /*8130*/  CALL.ABS.NOINC R2 ;  /* 0x0000000002007343 */ /* 0x014fea0003c00000 */
.L_x_132:
[----:B------:R-:W-:Y:S05]  /*8140*/  WARPSYNC.ALL ;  /* 0x0000000000007948 */ /* 0x000fea0003800000 */
[----:B------:R-:W-:Y:S01]  /*8150*/  R2UR UR4, R39 ;  /* 0x00000000270472ca */ /* 0x000fe200000e0000 */
[--C-:B-1----:R-:W-:Y:S01]  /*8160*/  HADD2.F32 R40, -RZ, R48.reuse.H0_H0 ;  /* 0x20000030ff287230 */ /* 0x102fe20000004100 */
[----:B------:R-:W-:Y:S01]  /*8170*/  ISETP.NE.AND P6, PT, R97, RZ, PT ;  /* 0x000000ff6100720c */ /* 0x000fe20003fc5270 */
[----:B------:R-:W-:Y:S01]  /*8180*/  HADD2.F32 R43, -RZ, R48.H1_H1 ;  /* 0x30000030ff2b7230 */ /* 0x000fe20000004100 */
[----:B------:R-:W-:Y:S01]  /*8190*/  ISETP.NE.AND P0, PT, R96, RZ, PT ;  /* 0x000000ff6000720c */ /* 0x000fe20003f05270 */
[----:B------:R-:W-:Y:S01]  /*81a0*/  HADD2.F32 R42, -RZ, R49.H0_H0 ;  /* 0x20000031ff2a7230 */ /* 0x000fe20000004100 */
[----:B------:R-:W-:Y:S01]  /*81b0*/  MOV R61, UR45 ;  /* 0x0000002d003d7c02 */ /* 0x000fe20008000f00 */
[--C-:B------:R-:W-:Y:S01]  /*81c0*/  HADD2.F32 R45, -RZ, R51.reuse.H0_H0 ;  /* 0x20000033ff2d7230 */ /* 0x100fe20000004100 */
[----:B------:R-:W-:Y:S01]  /*81d0*/  BSSY.RECONVERGENT B0, `(.L_x_133) ;  /* 0x0000089000007945 */ /* 0x000fe20003800200 */
[----:B------:R-:W-:Y:S04]  /*81e0*/  HADD2.F32 R44, -RZ, R51.H1_H1 ;  /* 0x30000033ff2c7230 */ /* 0x000fe80000004100 */
[----:B------:R-:W1:Y:S02]  /*81f0*/  LDTM.x32 R4, tmem[UR4+0x40] ;  /* 0x00004004000479ee */ /* 0x000e6400082c0000 */
[----:B------:R-:W-:Y:S02]  /*8200*/  @P6 LEA R61, R61, UR44, 0x3 ;  /* 0x0000002c3d3d6c11 */ /* 0x000fe4000f8e18ff */
[----:B------:R-:W-:Y:S02]  /*8210*/  @P6 SHF.L.U32 R104, R91, 0x1f, RZ ;  /* 0x0000001f5b686819 */ /* 0x000fe400000006ff */
[----:B------:R-:W-:Y:S02]  /*8220*/  @P6 IADD3 R62, PT, PT, R61, 0x60, RZ ;  /* 0x000000603d3e6810 */ /* 0x000fe40007ffe0ff */
[----:B------:R-:W-:Y:S02]  /*8230*/  LEA R61, R47, UR44, 0x3 ;  /* 0x0000002c2f3d7c11 */ /* 0x000fe4000f8e18ff */
[----:B------:R-:W-:Y:S01]  /*8240*/  @P6 PRMT R62, R99, 0x654, R62 ;  /* 0x00000654633e6816 */ /* 0x000fe2000000003e */
[C---:B-1----:R-:W-:Y:S01]  /*8250*/  FMUL R0, R38.reuse, R4 ;  /* 0x0000000426007220 */ /* 0x042fe20000400000 */
[C---:B------:R-:W-:Y:S01]  /*8260*/  FMUL R2, R38.reuse, R5 ;  /* 0x0000000526027220 */ /* 0x040fe20000400000 */
[C---:B------:R-:W-:Y:S01]  /*8270*/  FMUL R3, R38.reuse, R6 ;  /* 0x0000000626037220 */ /* 0x040fe20000400000 */
        /* <DEDUP_REMOVED lines=8> */
[----:B----4-:R-:W-:Y:S01]  /*8300*/  F2FP.F16.F32.PACK_AB R68, R2, R0 ;  /* 0x000000000244723e */ /* 0x010fe200000000ff */
[C---:B------:R-:W-:Y:S01]  /*8310*/  FFMA R7, R41.reuse, R40, R7 ;  /* 0x0000002829077223 */ /* 0x040fe20000000007 */
[----:B------:R-:W-:Y:S01]  /*8320*/  FFMA R4, R41, R43, R4 ;  /* 0x0000002b29047223 */ /* 0x000fe20000000004 */
[C---:B------:R-:W-:Y:S01]  /*8330*/  FMUL R5, R38.reuse, R9 ;  /* 0x0000000926057220 */ /* 0x040fe20000400000 */
[C---:B------:R-:W-:Y:S01]  /*8340*/  FMUL R6, R38.reuse, R10 ;  /* 0x0000000a26067220 */ /* 0x040fe20000400000 */
[C---:B------:R-:W-:Y:S01]  /*8350*/  FMUL R11, R38.reuse, R11 ;  /* 0x0000000b260b7220 */ /* 0x040fe20000400000 */
[--C-:B------:R-:W-:Y:S01]  /*8360*/  HADD2.F32 R40, -RZ, R56.reuse.H0_H0 ;  /* 0x20000038ff287230 */ /* 0x100fe20000004100 */
[----:B------:R-:W-:Y:S01]  /*8370*/  F2FP.F16.F32.PACK_AB R69, R7, R3 ;  /* 0x000000030745723e */ /* 0x000fe200000000ff */
[C---:B------:R-:W-:Y:S01]  /*8380*/  FFMA R5, R41.reuse, R42, R5 ;  /* 0x0000002a29057223 */ /* 0x040fe20000000005 */
[C---:B------:R-:W-:Y:S01]  /*8390*/  FFMA R6, R41.reuse, R45, R6 ;  /* 0x0000002d29067223 */ /* 0x040fe20000000006 */
[----:B------:R-:W-:Y:S01]  /*83a0*/  FFMA R11, R41, R44, R11 ;  /* 0x0000002c290b7223 */ /* 0x000fe2000000000b */
[C---:B------:R-:W-:Y:S01]  /*83b0*/  FMUL R8, R38.reuse, R12 ;  /* 0x0000000c26087220 */ /* 0x040fe20000400000 */
[----:B------:R-:W-:Y:S01]  /*83c0*/  HADD2.F32 R42, -RZ, R56.H1_H1 ;  /* 0x30000038ff2a7230 */ /* 0x000fe20000004100 */
[----:B------:R-:W-:Y:S01]  /*83d0*/  F2FP.F16.F32.PACK_AB R70, R5, R4 ;  /* 0x000000040546723e */ /* 0x000fe200000000ff */
[C---:B------:R-:W-:Y:S01]  /*83e0*/  FMUL R9, R38.reuse, R13 ;  /* 0x0000000d26097220 */ /* 0x040fe20000400000 */
[----:B------:R-:W-:Y:S01]  /*83f0*/  F2FP.F16.F32.PACK_AB R71, R11, R6 ;  /* 0x000000060b47723e */ /* 0x000fe200000000ff */
[C---:B------:R-:W-:Y:S01]  /*8400*/  FFMA R8, R41.reuse, R40, R8 ;  /* 0x0000002829087223 */ /* 0x040fe20000000008 */
[--C-:B------:R-:W-:Y:S02]  /*8410*/  HADD2.F32 R43, -RZ, R57.reuse.H0_H0 ;  /* 0x20000039ff2b7230 */ /* 0x100fe40000004100 */
[----:B------:R-:W-:Y:S01]  /*8420*/  FFMA R9, R41, R42, R9 ;  /* 0x0000002a29097223 */ /* 0x000fe20000000009 */
[C---:B------:R-:W-:Y:S01]  /*8430*/  FMUL R10, R38.reuse, R14 ;  /* 0x0000000e260a7220 */ /* 0x040fe20000400000 */
[----:B------:R1:W-:Y:S01]  /*8440*/  STS.128 [R94+0x4000], R68 ;  /* 0x004000445e007388 */ /* 0x0003e20000000c00 */
[----:B------:R-:W-:Y:S02]  /*8450*/  HADD2.F32 R40, -RZ, R57.H1_H1 ;  /* 0x30000039ff287230 */ /* 0x000fe40000004100 */
[C---:B------:R-:W-:Y:S01]  /*8460*/  FMUL R15, R38.reuse, R15 ;  /* 0x0000000f260f7220 */ /* 0x040fe20000400000 */
[----:B------:R-:W-:Y:S01]  /*8470*/  F2FP.F16.F32.PACK_AB R52, R9, R8 ;  /* 0x000000080934723e */ /* 0x000fe200000000ff */
[C---:B------:R-:W-:Y:S01]  /*8480*/  FFMA R10, R41.reuse, R43, R10 ;  /* 0x0000002b290a7223 */ /* 0x040fe2000000000a */
[--C-:B------:R-:W-:Y:S02]  /*8490*/  HADD2.F32 R42, -RZ, R58.reuse.H0_H0 ;  /* 0x2000003aff2a7230 */ /* 0x100fe40000004100 */
        /* <DEDUP_REMOVED lines=60> */
[----:B-1----:R-:W-:Y:S01]  /*8860*/  F2FP.F16.F32.PACK_AB R68, R17, R16 ;  /* 0x000000101144723e */ /* 0x002fe200000000ff */
        /* <DEDUP_REMOVED lines=31> */
.L_x_134:
[----:B------:R-:W-:Y:S05]  /*8a60*/  BSYNC.RECONVERGENT B0 ;  /* 0x0000000000007941 */ /* 0x000fea0003800200 */
.L_x_133:
[----:B------:R-:W-:Y:S01]  /*8a70*/  BAR.SYNC.DEFER_BLOCKING 0x1, 0x80 ;  /* 0x0042000000007b1d */ /* 0x000fe20000010000 */
[----:B------:R-:W-:Y:S04]  /*8a80*/  UIADD3 UR4, UPT, UPT, UR45, 0x1, URZ ;  /* 0x000000012d047890 */ /* 0x000fe8000fffe0ff */
[----:B------:R-:W-:Y:S04]  /*8a90*/  UISETP.NE.AND UP0, UPT, UR4, 0x4, UPT ;  /* 0x000000040400788c */ /* 0x000fe8000bf05270 */
[----:B------:R-:W-:Y:S01]  /*8aa0*/  USEL UR46, UR4, URZ, UP0 ;  /* 0x000000ff042e7287 */ /* 0x000fe20008000000 */
[----:B------:R1:W-:Y:S01]  /*8ab0*/  @P6 SYNCS.ARRIVE.TRANS64.RED.A1T0 RZ, [R62+URZ], RZ ;  /* 0x000000ff3eff69a7 */ /* 0x0003e200081004ff */
[----:B------:R-:W-:Y:S01]  /*8ac0*/  BSSY B1, `(.L_x_135) ;  /* 0x0000017000017945 */ /* 0x000fe20003800000 */
[----:B------:R-:W4:Y:S02]  /*8ad0*/  @P6 SYNCS.PHASECHK.TRANS64.TRYWAIT P0, [R61+URZ+0x40], R104 ;  /* 0x000040683d0065a7 */ /* 0x000f2400080011ff */
[----:B----4-:R-:W-:Y:S01]  /*8ae0*/  @P6 SEL R46, RZ, 0x1, !P0 ;  /* 0x00000001ff2e6807 */ /* 0x010fe20004000000 */
        /* <DEDUP_REMOVED lines=13> */
.L_x_138:
[----:B------:R-:W-:Y:S05]  /*8bc0*/  BSYNC B0 ;  /* 0x0000000000007941 */ /* 0x000fea0003800000 */
.L_x_137:
[----:B------:R-:W-:Y:S11]  /*8bd0*/  ISETP.NE.AND P0, PT, R60, RZ, PT ;  /* 0x000000ff3c00720c */ /* 0x000ff60003f05270 */
[----:B------:R-:W-:Y:S02]  /*8be0*/  @!UPT UIADD3 URZ, UPT, UPT, URZ, URZ, URZ ;  /* 0x000000fffffff290 */ /* 0x000fe4000fffe0ff */
[----:B------:R4:W1:Y:S04]  /*8bf0*/  @P0 LDS.128 R48, [R3] ;  /* 0x0000000003300984 */ /* 0x0008680000000c00 */
[----:B------:R4:W1:Y:S04]  /*8c00*/  @P0 LDS.128 R56, [R2+0x10] ;  /* 0x0000100002380984 */ /* 0x0008680000000c00 */
[----:B------:R4:W1:Y:S04]  /*8c10*/  @P0 LDS.128 R64, [R0+0x20] ;  /* 0x0000200000400984 */ /* 0x0008680000000c00 */
[----:B------:R4:W1:Y:S02]  /*8c20*/  @P0 LDS.128 R72, [R47+0x30] ;  /* 0x000030002f480984 */ /* 0x0008640000000c00 */
.L_x_136:
[----:B------:R-:W-:Y:S05]  /*8c30*/  BSYNC B1 ;  /* 0x0000000000017941 */ /* 0x000fea0003800000 */
.L_x_135:
[----:B----4-:R-:W-:Y:S05]  /*8c40*/  VIADD R0, R39, 0x60 ;  /* 0x0000006027007836 */ /* 0x010fea0000000000 */
[----:B------:R-:W-:Y:S04]  /*8c50*/  SHF.R.U32.HI R0, RZ, 0x15, R0 ;  /* 0x00000015ff007819 */ /* 0x000fe80000011600 */
[----:B------:R-:W-:Y:S11]  /*8c60*/  LOP3.LUT P0, RZ, R0, 0x3, R81, 0x48, !PT ;  /* 0x0000000300ff7812 */ /* 0x000ff60007804851 */
[----:B------:R-:W-:Y:S02]  /*8c70*/  @!UPT UIADD3 URZ, UPT, UPT, URZ, URZ, URZ ;  /* 0x000000fffffff290 */ /* 0x000fe4000fffe0ff */
[----:B------:R-:W-:Y:S05]  /*8c80*/  @!P0 BRA `(.L_x_140) ;  /* 0x0000000000408947 */ /* 0x000fea0003800000 */
[----:B------:R-:W4:Y:S01]  /*8c90*/  LDCU.64 UR8, c[0x4][0x70] ;  /* 0x01000e00ff0877ac */ /* 0x000f220008000a00 */
[----:B------:R-:W-:Y:S01]  /*8ca0*/  MOV R3, 0x0 ;  /* 0x0000000000037802 */ /* 0x000fe20000000f00 */
[----:B------:R-:W-:Y:S02]  /*8cb0*/  HFMA2 R12, -RZ, RZ, 0, 5.9604644775390625e-08 ;  /* 0x00000001ff0c7431 */ /* 0x000fe400000001ff */
[----:B------:R-:W-:Y:S02]  /*8cc0*/  IMAD.MOV.U32 R8, RZ, RZ, 0x192 ;  /* 0x00000192ff087424 */ /* 0x000fe400078e00ff */
[----:B------:R-:W-:Y:S01]  /*8cd0*/  IMAD.MOV.U32 R13, RZ, RZ, RZ ;  /* 0x000000ffff0d7224 */ /* 0x000fe200078e00ff */
[----:B------:R-:W5:Y:S01]  /*8ce0*/  LDCU.64 UR6, c[0x4][0x78] ;  /* 0x01000f00ff0677ac */ /* 0x000f620008000a00 */
[----:B------:R-:W2:Y:S01]  /*8cf0*/  LDC.64 R2, c[0x4][R3] ;  /* 0x0100000003027b82 */ /* 0x000ea20000000a00 */
[----:B------:R-:W3:Y:S01]  /*8d00*/  LDCU.64 UR4, c[0x4][0x10] ;  /* 0x01000200ff0477ac */ /* 0x000ee20008000a00 */
[----:B----4-:R-:W-:Y:S01]  /*8d10*/  MOV R5, UR9 ;  /* 0x0000000900057c02 */ /* 0x010fe20008000f00 */
[----:B-1----:R-:W-:Y:S01]  /*8d20*/  IMAD.U32 R4, RZ, RZ, UR8 ;  /* 0x00000008ff047e24 */ /* 0x002fe2000f8e00ff */
[----:B-----5:R-:W-:Y:S01]  /*8d30*/  MOV R7, UR7 ;  /* 0x0000000700077c02 */ /* 0x020fe20008000f00 */
[----:B------:R-:W-:Y:S01]  /*8d40*/  IMAD.U32 R6, RZ, RZ, UR6 ;  /* 0x00000006ff067e24 */ /* 0x000fe2000f8e00ff */
[----:B---3--:R-:W-:Y:S01]  /*8d50*/  MOV R11, UR5 ;  /* 0x00000005000b7c02 */ /* 0x008fe20008000f00 */
[----:B------:R-:W-:Y:S02]  /*8d60*/  IMAD.U32 R10, RZ, RZ, UR4 ;  /* 0x00000004ff0a7e24 */ /* 0x000fe4000f8e00ff */
[----:B------:R-:W-:Y:S07]  /*8d70*/  LEPC R20, `(.L_x_140) ;  /* 0x000000001014794e */ /* 0x000fee0000000000 */
[----:B--2---:R-:W-:Y:S05]  /*8d80*/  CALL.ABS.NOINC R2 ;  /* 0x0000000002007343 */ /* 0x004fea0003c00000 */
.L_x_140:
[----:B------:R-:W-:Y:S01]  /*8d90*/  ISETP.NE.AND P0, PT, R96, RZ, PT ;  /* 0x000000ff6000720c */ /* 0x000fe20003f05270 */
[----:B------:R-:W-:Y:S05]  /*8da0*/  WARPSYNC.ALL ;  /* 0x0000000000007948 */ /* 0x000fea0003800000 */
[----:B------:R-:W-:Y:S01]  /*8db0*/  R2UR UR4, R39 ;  /* 0x00000000270472ca */ /* 0x000fe200000e0000 */
[--C-:B-1----:R-:W-:Y:S01]  /*8dc0*/  HADD2.F32 R40, -RZ, R48.reuse.H0_H0 ;  /* 0x20000030ff287230 */ /* 0x102fe20000004100 */
[----:B------:R-:W-:Y:S01]  /*8dd0*/  IADD3 R98, PT, PT, R98, 0xd0, RZ ;  /* 0x000000d062627810 */ /* 0x000fe20007ffe0ff */
[----:B------:R-:W-:Y:S01]  /*8de0*/  HADD2.F32 R42, -RZ, R48.H1_H1 ;  /* 0x30000030ff2a7230 */ /* 0x000fe20000004100 */
[----:B------:R-:W-:Y:S01]  /*8df0*/  BSSY.RECONVERGENT B0, `(.L_x_141) ;  /* 0x0000089000007945 */ /* 0x000fe20003800200 */
[--C-:B------:R-:W-:Y:S01]  /*8e00*/  HADD2.F32 R43, -RZ, R49.reuse.H0_H0 ;  /* 0x20000031ff2b7230 */ /* 0x100fe20000004100 */
[----:B------:R-:W-:Y:S01]  /*8e10*/  LOP3.LUT R98, R98, 0xfefffff8, RZ, 0xc0, !PT ;  /* 0xfefffff862627812 */ /* 0x000fe200078ec0ff */
[----:B------:R-:W-:Y:S02]  /*8e20*/  HADD2.F32 R44, -RZ, R49.H1_H1 ;  /* 0x30000031ff2c7230 */ /* 0x000fe40000004100 */
[--C-:B------:R-:W-:Y:S02]  /*8e30*/  HADD2.F32 R45, -RZ, R50.reuse.H0_H0 ;  /* 0x20000032ff2d7230 */ /* 0x100fe40000004100 */
[----:B------:R-:W-:Y:S02]  /*8e40*/  HADD2.F32 R46, -RZ, R50.H1_H1 ;  /* 0x30000032ff2e7230 */ /* 0x000fe40000004100 */
[----:B------:R-:W1:Y:S01]  /*8e50*/  LDTM.x32 R4, tmem[UR4+0x60] ;  /* 0x00006004000479ee */ /* 0x000e6200082c0000 */
[----:B------:R-:W-:Y:S01]  /*8e60*/  NOP ;  /* 0x0000000000007918 */ /* 0x000fe20000000000 */
[----:B-1----:R1:W-:Y:S01]  /*8e70*/  SYNCS.ARRIVE.TRANS64.RED.A1T0 RZ, [R98+URZ], RZ ;  /* 0x000000ff62ff79a7 */ /* 0x0023e200081004ff */
[--C-:B------:R-:W-:Y:S02]  /*8e80*/  HADD2.F32 R47, -RZ, R51.reuse.H0_H0 ;  /* 0x20000033ff2f7230 */ /* 0x100fe40000004100 */
[----:B------:R-:W-:Y:S02]  /*8e90*/  HADD2.F32 R48, -RZ, R51.H1_H1 ;  /* 0x30000033ff307230 */ /* 0x000fe40000004100 */
[--C-:B------:R-:W-:Y:S02]  /*8ea0*/  HADD2.F32 R49, -RZ, R56.reuse.H0_H0 ;  /* 0x20000038ff317230 */ /* 0x100fe40000004100 */
[----:B------:R-:W-:Y:S02]  /*8eb0*/  HADD2.F32 R51, -RZ, R56.H1_H1 ;  /* 0x30000038ff337230 */ /* 0x000fe40000004100 */
[--C-:B------:R-:W-:Y:S02]  /*8ec0*/  HADD2.F32 R50, -RZ, R57.reuse.H0_H0 ;  /* 0x20000039ff327230 */ /* 0x100fe40000004100 */
[----:B---3--:R-:W-:Y:S02]  /*8ed0*/  HADD2.F32 R52, -RZ, R57.H1_H1 ;  /* 0x30000039ff347230 */ /* 0x008fe40000004100 */
[--C-:B------:R-:W-:Y:S02]  /*8ee0*/  HADD2.F32 R53, -RZ, R58.reuse.H0_H0 ;  /* 0x2000003aff357230 */ /* 0x100fe40000004100 */
[----:B------:R-:W-:Y:S02]  /*8ef0*/  HADD2.F32 R54, -RZ, R58.H1_H1 ;  /* 0x3000003aff367230 */ /* 0x000fe40000004100 */
[--C-:B------:R-:W-:Y:S02]  /*8f00*/  HADD2.F32 R55, -RZ, R59.reuse.H0_H0 ;  /* 0x2000003bff377230 */ /* 0x100fe40000004100 */
[----:B------:R-:W-:Y:S02]  /*8f10*/  HADD2.F32 R56, -RZ, R59.H1_H1 ;  /* 0x3000003bff387230 */ /* 0x000fe40000004100 */
[--C-:B------:R-:W-:Y:S02]  /*8f20*/  HADD2.F32 R57, -RZ, R64.reuse.H0_H0 ;  /* 0x20000040ff397230 */ /* 0x100fe40000004100 */
[C---:B------:R-:W-:Y:S01]  /*8f30*/  FMUL R4, R38.reuse, R4 ;  /* 0x0000000426047220 */ /* 0x040fe20000400000 */
[C---:B------:R-:W-:Y:S01]  /*8f40*/  FMUL R5, R38.reuse, R5 ;  /* 0x0000000526057220 */ /* 0x040fe20000400000 */
[C---:B------:R-:W-:Y:S01]  /*8f50*/  FMUL R6, R38.reuse, R6 ;  /* 0x0000000626067220 */ /* 0x040fe20000400000 */
[C---:B------:R-:W-:Y:S01]  /*8f60*/  FMUL R7, R38.reuse, R7 ;  /* 0x0000000726077220 */ /* 0x040fe20000400000 */
[C---:B------:R-:W-:Y:S01]  /*8f70*/  FFMA R4, R41.reuse, R40, R4 ;  /* 0x0000002829047223 */ /* 0x040fe20000000004 */
[C---:B------:R-:W-:Y:S01]  /*8f80*/  FFMA R5, R41.reuse, R42, R5 ;  /* 0x0000002a29057223 */ /* 0x040fe20000000005 */
[C---:B------:R-:W-:Y:S01]  /*8f90*/  FFMA R6, R41.reuse, R43, R6 ;  /* 0x0000002b29067223 */ /* 0x040fe20000000006 */
[----:B------:R-:W-:Y:S01]  /*8fa0*/  FFMA R7, R41, R44, R7 ;  /* 0x0000002c29077223 */ /* 0x000fe20000000007 */
[C---:B------:R-:W-:Y:S01]  /*8fb0*/  FMUL R8, R38.reuse, R8 ;  /* 0x0000000826087220 */ /* 0x040fe20000400000 */
[C---:B------:R-:W-:Y:S01]  /*8fc0*/  FMUL R9, R38.reuse, R9 ;  /* 0x0000000926097220 */ /* 0x040fe20000400000 */
[----:B------:R-:W-:Y:S01]  /*8fd0*/  F2FP.F16.F32.PACK_AB R100, R5, R4 ;  /* 0x000000040564723e */ /* 0x000fe200000000ff */
[C---:B------:R-:W-:Y:S01]  /*8fe0*/  FMUL R10, R38.reuse, R10 ;  /* 0x0000000a260a7220 */ /* 0x040fe20000400000 */
[----:B------:R-:W-:Y:S01]  /*8ff0*/  F2FP.F16.F32.PACK_AB R101, R7, R6 ;  /* 0x000000060765723e */ /* 0x000fe200000000ff */
[C---:B------:R-:W-:Y:S01]  /*9000*/  FFMA R8, R41.reuse, R45, R8 ;  /* 0x0000002d29087223 */ /* 0x040fe20000000008 */
[C---:B------:R-:W-:Y:S01]  /*9010*/  FFMA R9, R41.reuse, R46, R9 ;  /* 0x0000002e29097223 */ /* 0x040fe20000000009 */
[----:B------:R-:W-:Y:S01]  /*9020*/  FFMA R10, R41, R47, R10 ;  /* 0x0000002f290a7223 */ /* 0x000fe2000000000a */
[C---:B------:R-:W-:Y:S01]  /*9030*/  FMUL R11, R38.reuse, R11 ;  /* 0x0000000b260b7220 */ /* 0x040fe20000400000 */
[C---:B------:R-:W-:Y:S01]  /*9040*/  FMUL R0, R38.reuse, R12 ;  /* 0x0000000c26007220 */ /* 0x040fe20000400000 */
[C---:B------:R-:W-:Y:S01]  /*9050*/  FMUL R2, R38.reuse, R13 ;  /* 0x0000000d26027220 */ /* 0x040fe20000400000 */
[----:B------:R-:W-:Y:S01]  /*9060*/  F2FP.F16.F32.PACK_AB R102, R9, R8 ;  /* 0x000000080966723e */ /* 0x000fe200000000ff */
[C---:B------:R-:W-:Y:S01]  /*9070*/  FFMA R11, R41.reuse, R48, R11 ;  /* 0x00000030290b7223 */ /* 0x040fe2000000000b */
[C---:B------:R-:W-:Y:S01]  /*9080*/  FFMA R0, R41.reuse, R49, R0 ;  /* 0x0000003129007223 */ /* 0x040fe20000000000 */
[C---:B------:R-:W-:Y:S01]  /*9090*/  FFMA R2, R41.reuse, R51, R2 ;  /* 0x0000003329027223 */ /* 0x040fe20000000002 */
[C---:B------:R-:W-:Y:S01]  /*90a0*/  FMUL R3, R38.reuse, R14 ;  /* 0x0000000e26037220 */ /* 0x040fe20000400000 */
[C---:B------:R-:W-:Y:S01]  /*90b0*/  FMUL R15, R38.reuse, R15 ;  /* 0x0000000f260f7220 */ /* 0x040fe20000400000 */
[C---:B------:R-:W-:Y:S01]  /*90c0*/  FMUL R12, R38.reuse, R16 ;  /* 0x00000010260c7220 */ /* 0x040fe20000400000 */
[C---:B------:R-:W-:Y:S01]  /*90d0*/  FMUL R13, R38.reuse, R17 ;  /* 0x00000011260d7220 */ /* 0x040fe20000400000 */
[C---:B------:R-:W-:Y:S01]  /*90e0*/  FFMA R3, R41.reuse, R50, R3 ;  /* 0x0000003229037223 */ /* 0x040fe20000000003 */
[C---:B------:R-:W-:Y:S01]  /*90f0*/  FMUL R14, R38.reuse, R18 ;  /* 0x00000012260e7220 */ /* 0x040fe20000400000 */
[----:B------:R-:W-:Y:S01]  /*9100*/  FFMA R15, R41, R52, R15 ;  /* 0x00000034290f7223 */ /* 0x000fe2000000000f */
[C---:B------:R-:W-:Y:S01]  /*9110*/  FMUL R19, R38.reuse, R19 ;  /* 0x0000001326137220 */ /* 0x040fe20000400000 */
[----:B------:R-:W-:Y:S01]  /*9120*/  F2FP.F16.F32.PACK_AB R103, R11, R10 ;  /* 0x0000000a0b67723e */ /* 0x000fe200000000ff */
[C---:B------:R-:W-:Y:S01]  /*9130*/  FFMA R12, R41.reuse, R53, R12 ;  /* 0x00000035290c7223 */ /* 0x040fe2000000000c */
[----:B------:R-:W-:Y:S02]  /*9140*/  HADD2.F32 R58, -RZ, R64.H1_H1 ;  /* 0x30000040ff3a7230 */ /* 0x000fe40000004100 */
[C---:B------:R-:W-:Y:S01]  /*9150*/  FMUL R16, R38.reuse, R20 ;  /* 0x0000001426107220 */ /* 0x040fe20000400000 */
[C---:B------:R-:W-:Y:S01]  /*9160*/  FFMA R13, R41.reuse, R54, R13 ;  /* 0x00000036290d7223 */ /* 0x040fe2000000000d */
[----:B------:R1:W-:Y:S01]  /*9170*/  STS.128 [R94+0x6000], R100 ;  /* 0x006000645e007388 */ /* 0x0003e20000000c00 */
[--C-:B------:R-:W-:Y:S02]  /*9180*/  HADD2.F32 R59, -RZ, R65.reuse.H0_H0 ;  /* 0x20000041ff3b7230 */ /* 0x100fe40000004100 */
[C---:B------:R-:W-:Y:S01]  /*9190*/  FMUL R17, R38.reuse, R21 ;  /* 0x0000001526117220 */ /* 0x040fe20000400000 */
[C---:B------:R-:W-:Y:S01]  /*91a0*/  FFMA R14, R41.reuse, R55, R14 ;  /* 0x00000037290e7223 */ /* 0x040fe2000000000e */
[----:B------:R-:W-:Y:S02]  /*91b0*/  HADD2.F32 R60, -RZ, R65.H1_H1 ;  /* 0x30000041ff3c7230 */ /* 0x000fe40000004100 */
[C---:B------:R-:W-:Y:S01]  /*91c0*/  FMUL R18, R38.reuse, R22 ;  /* 0x0000001626127220 */ /* 0x040fe20000400000 */
[C---:B------:R-:W-:Y:S01]  /*91d0*/  FFMA R19, R41.reuse, R56, R19 ;  /* 0x0000003829137223 */ /* 0x040fe20000000013 */
        /* <DEDUP_REMOVED lines=13> */
[----:B------:R-:W-:Y:S01]  /*92b0*/  FMUL R27, R38, R27 ;  /* 0x0000001b261b7220 */ /* 0x000fe20000400000 */
[----:B------:R-:W-:Y:S01]  /*92c0*/  F2FP.F16.F32.PACK_AB R104, R2, R0 ;  /* 0x000000000268723e */ /* 0x000fe200000000ff */
[----:B------:R-:W-:Y:S01]  /*92d0*/  FFMA R20, R41, R61, R20 ;  /* 0x0000003d29147223 */ /* 0x000fe20000000014 */
[----:B------:R-:W-:Y:S01]  /*92e0*/  F2FP.F16.F32.PACK_AB R105, R15, R3 ;  /* 0x000000030f69723e */ /* 0x000fe200000000ff */
[----:B------:R-:W-:Y:S01]  /*92f0*/  HADD2.F32 R66, -RZ, R72.H1_H1 ;  /* 0x30000048ff427230 */ /* 0x000fe20000004100 */
[----:B------:R-:W-:Y:S01]  /*9300*/  F2FP.F16.F32.PACK_AB R106, R13, R12 ;  /* 0x0000000c0d6a723e */ /* 0x000fe200000000ff */
[C---:B------:R-:W-:Y:S01]  /*9310*/  FMUL R24, R38.reuse, R28 ;  /* 0x0000001c26187220 */ /* 0x040fe20000400000 */
[----:B------:R-:W-:Y:S01]  /*9320*/  F2FP.F16.F32.PACK_AB R107, R19, R14 ;  /* 0x0000000e136b723e */ /* 0x000fe200000000ff */
[C---:B------:R-:W-:Y:S01]  /*9330*/  FFMA R21, R41.reuse, R62, R21 ;  /* 0x0000003e29157223 */ /* 0x040fe20000000015 */
[--C-:B------:R-:W-:Y:S02]  /*9340*/  HADD2.F32 R67, -RZ, R73.reuse.H0_H0 ;  /* 0x20000049ff437230 */ /* 0x100fe40000004100 */
[C---:B------:R-:W-:Y:S01]  /*9350*/  FMUL R25, R38.reuse, R29 ;  /* 0x0000001d26197220 */ /* 0x040fe20000400000 */
[C---:B------:R-:W-:Y:S01]  /*9360*/  FFMA R22, R41.reuse, R63, R22 ;  /* 0x0000003f29167223 */ /* 0x040fe20000000016 */
[----:B------:R1:W-:Y:S01]  /*9370*/  STS.128 [R93+0x6010], R104 ;  /* 0x006010685d007388 */ /* 0x0003e20000000c00 */
        /* <DEDUP_REMOVED lines=39> */
[----:B------:R-:W-:Y:S02]  /*95f0*/  UIADD3 UR9, UPT, UPT, UR49, 0x60, URZ ;  /* 0x0000006031097890 */ /* 0x000fe4000fffe0ff */
[----:B------:R-:W-:Y:S01]  /*9600*/  UIADD3 UR8, UPT, UPT, UR44, 0x6200, URZ ;  /* 0x000062002c087890 */ /* 0x000fe2000fffe0ff */
[----:B------:R-:W-:Y:S01]  /*9610*/  UMOV UR10, UR50 ;  /* 0x00000032000a7c82 */ /* 0x000fe20008000000 */
[----:B------:R-:W-:Y:S01]  /*9620*/  UMOV UR11, UR36 ;  /* 0x00000024000b7c82 */ /* 0x000fe20008000000 */
[----:B---3--:R-:W-:Y:S04]  /*9630*/  UIADD3 UR4, UP0, UPT, UR6, 0x680, URZ ;  /* 0x0000068006047890 */ /* 0x008fe8000ff1e0ff */
[----:B------:R-:W-:Y:S09]  /*9640*/  UIADD3.X UR5, UPT, UPT, URZ, UR7, URZ, UP0, !UPT ;  /* 0x00000007ff057290 */ /* 0x000ff200087fe4ff */
[----:B------:R3:W-:Y:S01]  /*9650*/  UTMASTG.3D [UR8], [UR4] ;  /* 0x00000008040073b5 */ /* 0x0007e20008010000 */
[----:B------:R0:W-:Y:S01]  /*9660*/  UTMACMDFLUSH ;  /* 0x00000000000079b7 */ /* 0x0001e20000000000 */
[----:B---3--:R-:W-:Y:S04]  /*9670*/  DEPBAR.LE SB0, 0x1 ;  /* 0x000080400000791a */ /* 0x008fe80000000000 */
.L_x_142:
[----:B------:R-:W-:Y:S05]  /*9680*/  BSYNC.RECONVERGENT B0 ;  /* 0x0000000000007941 */ /* 0x000fea0003800200 */
.L_x_141:
[----:B------:R-:W-:Y:S01]  /*9690*/  BAR.SYNC.DEFER_BLOCKING 0x1, 0x80 ;  /* 0x0042000000007b1d */ /* 0x000fe20000010000 */
[----:B------:R-:W-:Y:S01]  /*96a0*/  UISETP.NE.AND UP0, UPT, UR47, -0x4, UPT ;  /* 0xfffffffc2f00788c */ /* 0x000fe2000bf05270 */
[----:B------:R-:W-:Y:S08]  /*96b0*/  IADD3 R0, PT, PT, R36, 0x1, RZ ;  /* 0x0000000124007810 */ /* 0x000ff00007ffe0ff */
[----:B------:R-:W-:Y:S05]  /*96c0*/  BRA.U !UP0, `(.L_x_143) ;  /* 0x0000000108247547 */ /* 0x000fea000b800000 */
[----:B------:R-:W-:Y:S01]  /*96d0*/  ISETP.NE.AND P0, PT, R97, RZ, PT ;  /* 0x000000ff6100720c */ /* 0x000fe20003f05270 */
[----:B------:R-:W-:Y:S01]  /*96e0*/  IMAD.U32 R2, RZ, RZ, UR46 ;  /* 0x0000002eff027e24 */ /* 0x000fe2000f8e00ff */
[----:B------:R-:W-:Y:S04]  /*96f0*/  UIADD3 UR4, UPT, UPT, UR46, 0x1, URZ ;  /* 0x000000012e047890 */ /* 0x000fe8000fffe0ff */
[----:B------:R-:W-:Y:S04]  /*9700*/  UISETP.NE.AND UP0, UPT, UR4, 0x4, UPT ;  /* 0x000000040400788c */ /* 0x000fe8000bf05270 */
[----:B------:R-:W-:Y:S03]  /*9710*/  USEL UR46, UR4, URZ, UP0 ;  /* 0x000000ff042e7287 */ /* 0x000fe60008000000 */
[----:B------:R-:W-:Y:S05]  /*9720*/  @P0 LEA R2, R2, UR44, 0x3 ;  /* 0x0000002c02020c11 */ /* 0x000fea000f8e18ff */
[----:B------:R-:W-:Y:S05]  /*9730*/  @P0 VIADD R2, R2, 0x60 ;  /* 0x0000006002020836 */ /* 0x000fea0000000000 */
[----:B------:R-:W-:Y:S04]  /*9740*/  @P0 PRMT R2, R99, 0x654, R2 ;  /* 0x0000065463020816 */ /* 0x000fe80000000002 */
[----:B------:R3:W-:Y:S03]  /*9750*/  @P0 SYNCS.ARRIVE.TRANS64.RED.A1T0 RZ, [R2+URZ], RZ ;  /* 0x000000ff02ff09a7 */ /* 0x0007e600081004ff */
.L_x_143:
[----:B------:R-:W-:Y:S01]  /*9760*/  R2UR UR5, R82 ;  /* 0x00000000520572ca */ /* 0x000fe200000e0000 */
[----:B------:R-:W-:Y:S01]  /*9770*/  UISETP.NE.AND UP0, UPT, UR61, URZ, UPT ;  /* 0x000000ff3d00728c */ /* 0x000fe2000bf05270 */
[----:B------:R-:W-:Y:S01]  /*9780*/  R2UR UR4, R83 ;  /* 0x00000000530472ca */ /* 0x000fe200000e0000 */
[----:B------:R-:W-:Y:S01]  /*9790*/  UIADD3 UR47, UPT, UPT, UR47, 0x4, URZ ;  /* 0x000000042f2f7890 */ /* 0x000fe2000fffe0ff */
[----:B------:R-:W-:Y:S01]  /*97a0*/  ISETP.NE.AND P0, PT, R87, 0x2, PT ;  /* 0x000000025700780c */ /* 0x000fe20003f05270 */
[----:B------:R-:W-:Y:S01]  /*97b0*/  UMOV UR36, UR60 ;  /* 0x0000003c00247c82 */ /* 0x000fe20008000000 */
[----:B------:R-:W-:Y:S02]  /*97c0*/  ISETP.NE.AND P1, PT, R0, 0x4, PT ;  /* 0x000000040000780c */ /* 0x000fe40003f25270 */
[----:B---3--:R-:W-:Y:S02]  /*97d0*/  SEL R2, RZ, 0x1, P0 ;  /* 0x00000001ff027807 */ /* 0x008fe40000000000 */
[----:B------:R-:W-:Y:S02]  /*97e0*/  SEL R3, RZ, 0x1, P1 ;  /* 0x00000001ff037807 */ /* 0x000fe40000800000 */
[----:B------:R-:W-:Y:S01]  /*97f0*/  LOP3.LUT R89, R89, R2, RZ, 0x3c, !PT ;  /* 0x0000000259597212 */ /* 0x000fe200078e3cff */
[----:B------:R-:W-:Y:S01]  /*9800*/  UIADD3 UR20, UPT, UPT, UR37, UR5, URZ ;  /* 0x0000000525147290 */ /* 0x000fe2000fffe0ff */
[----:B------:R-:W-:Y:S01]  /*9810*/  LOP3.LUT R90, R90, R3, RZ, 0x3c, !PT ;  /* 0x000000035a5a7212 */ /* 0x000fe200078e3cff */
[----:B------:R-:W-:Y:S01]  /*9820*/  UIADD3 UR16, UPT, UPT, UR38, UR4, URZ ;  /* 0x0000000426107290 */ /* 0x000fe2000fffe0ff */
[----:B------:R-:W-:Y:S02]  /*9830*/  SEL R87, R87, RZ, P0 ;  /* 0x000000ff57577207 */ /* 0x000fe40000000000 */
[----:B------:R-:W-:Y:S01]  /*9840*/  SEL R36, R0, RZ, P1 ;  /* 0x000000ff00247207 */ /* 0x000fe20000800000 */
[----:B------:R-:W-:Y:S08]  /*9850*/  BRA.U UP0, `(.L_x_144) ;  /* 0xffffffbd00f07547 */ /* 0x000ff0000b83ffff */
[----:B------:R-:W-:-:S13]  /*9860*/  R2UR UR4, R84 ;  /* 0x00000000540472ca */ /* 0x000fda00000e0000 */
[----:B------:R-:W-:-:S09]  /*9870*/  UISETP.NE.AND UP0, UPT, UR4, URZ, UPT ;  /* 0x000000ff0400728c */ /* 0x000fd2000bf05270 */
[----:B------:R-:W-:Y:S05]  /*9880*/  BRA.U !UP0, `(.L_x_145) ;  /* 0x0000000108487547 */ /* 0x000fea000b800000 */
[----:B------:R-:W3:Y:S02]  /*9890*/  LDCU.64 UR4, c[0x0][0x890] ;  /* 0x00011200ff0477ac */ /* 0x000ee40008000a00 */
[----:B---3--:R-:W-:-:S04]  /*98a0*/  UISETP.NE.U32.AND UP0, UPT, UR4, URZ, UPT ;  /* 0x000000ff0400728c */ /* 0x008fc8000bf05070 */
[----:B------:R-:W-:-:S09]  /*98b0*/  UISETP.NE.AND.EX UP0, UPT, UR5, URZ, UPT, UP0 ;  /* 0x000000ff0500728c */ /* 0x000fd2000bf05300 */
[----:B------:R-:W-:Y:S05]  /*98c0*/  BRA.U UP0, `(.L_x_146) ;  /* 0x00000001000c7547 */ /* 0x000fea000b800000 */
[----:B------:R-:W-:-:S13]  /*98d0*/  FSETP.NEU.AND P0, PT, R41, RZ, PT ;  /* 0x000000ff2900720b */ /* 0x000fda0003f0d000 */
[----:B------:R-:W-:Y:S05]  /*98e0*/  @!P0 EXIT ;  /* 0x000000000000894d */ /* 0x000fea0003800000 */
[----:B------:R-:W-:Y:S05]  /*98f0*/  BRA `(.L_x_145) ;  /* 0x00000000002c7947 */ /* 0x000fea0003800000 */
.L_x_146:
[----:B------:R-:W-:Y:S01]  /*9900*/  ISETP.NE.AND P0, PT, R86, RZ, PT ;  /* 0x000000ff5600720c */ /* 0x000fe20003f05270 */
[----:B------:R-:W-:-:S12]  /*9910*/  BSSY.RECONVERGENT B0, `(.L_x_145) ;  /* 0x0000009000007945 */ /* 0x000fd80003800200 */
[----:B------:R-:W-:Y:S05]  /*9920*/  @P0 BRA `(.L_x_147) ;  /* 0x0000000000140947 */ /* 0x000fea0003800000 */
[----:B------:R-:W3:Y:S02]  /*9930*/  LDCU.64 UR4, c[0x0][0x888] ;  /* 0x00011100ff0477ac */ /* 0x000ee40008000a00 */
[----:B---3--:R-:W-:-:S04]  /*9940*/  ISETP.NE.U32.AND P0, PT, RZ, UR4, PT ;  /* 0x00000004ff007c0c */ /* 0x008fc8000bf05070 */
[----:B------:R-:W-:-:S13]  /*9950*/  ISETP.NE.AND.EX P0, PT, RZ, UR5, PT, P0 ;  /* 0x00000005ff007c0c */ /* 0x000fda000bf05300 */
[----:B------:R-:W-:Y:S05]  /*9960*/  @!P0 EXIT ;  /* 0x000000000000894d */ /* 0x000fea0003800000 */
[----:B------:R-:W-:Y:S05]  /*9970*/  BRA `(.L_x_148) ;  /* 0x0000000000087947 */ /* 0x000fea0003800000 */
.L_x_147:
[----:B------:R-:W-:-:S13]  /*9980*/  FSETP.NEU.AND P0, PT, R41, RZ, PT ;  /* 0x000000ff2900720b */ /* 0x000fda0003f0d000 */
[----:B------:R-:W-:Y:S05]  /*9990*/  @!P0 EXIT ;  /* 0x000000000000894d */ /* 0x000fea0003800000 */
.L_x_148:
[----:B------:R-:W-:Y:S05]  /*99a0*/  BSYNC.RECONVERGENT B0 ;  /* 0x0000000000007941 */ /* 0x000fea0003800200 */
.L_x_145:
[----:B------:R-:W3:Y:S01]  /*99b0*/  S2UR UR5, SR_CgaCtaId ;  /* 0x00000000000579c3 */ /* 0x000ee20000008800 */
[----:B------:R-:W-:Y:S01]  /*99c0*/  ULEA UR4, UR46, UR44, 0x3 ;  /* 0x0000002c2e047291 */ /* 0x000fe2000f8e18ff */
[----:B------:R-:W-:-:S04]  /*99d0*/  DEPBAR.LE SB0, 0x0 ;  /* 0x000080000000791a */ /* 0x000fc80000000000 */
[----:B------:R-:W-:-:S04]  /*99e0*/  UIADD3 UR4, UPT, UPT, UR4, 0x60, URZ ;  /* 0x0000006004047890 */ /* 0x000fc8000fffe0ff */
[----:B---3--:R-:W-:-:S09]  /*99f0*/  UPRMT UR4, UR5, 0x654, UR4 ;  /* 0x0000065405047896 */ /* 0x008fd20008000004 */
[----:B------:R-:W-:Y:S01]  /*9a00*/  SYNCS.ARRIVE.TRANS64.RED.A1T0 RZ, [UR4], RZ ;  /* 0x000000ffffff79a7 */ /* 0x000fe20008100404 */
[----:B------:R-:W-:Y:S05]  /*9a10*/  EXIT ;  /* 0x000000000000794d */ /* 0x000fea0003800000 */
.L_x_24:
[----:B-1----:R1:W2:Y:S02]  /*9a20*/  SYNCS.PHASECHK.TRANS64.TRYWAIT P0, [R0+URZ+0x100], R3 ;  /* 0x00010003000075a7 */ /* 0x0022a400080011ff */
[----:B--2---:R-:W-:Y:S05]  /*9a30*/  @!P0 NANOSLEEP.SYNCS 0x989680 ;  /* 0x009896800000895d */ /* 0x004fea0003900000 */
[----:B------:R-:W2:Y:S02]  /*9a40*/  @!P0 SYNCS.PHASECHK.TRANS64 P0, [R0+URZ+0x100], R3 ;  /* 0x00010003000085a7 */ /* 0x000ea400080010ff */
[----:B--2---:R-:W-:Y:S05]  /*9a50*/  @!P0 BRA `(.L_x_24) ;  /* 0xfffffffc00f08947 */ /* 0x004fea000383ffff */
[----:B------:R-:W-:Y:S05]  /*9a60*/  BRA `(.L_x_149) ;  /* 0xffffff8000247947 */ /* 0x000fea000383ffff */
.L_x_27:
[----:B-1----:R-:W-:-:S07]  /*9a70*/  MOV R0, UR33 ;  /* 0x0000002100007c02 */ /* 0x002fce0008000f00 */
.L_x_150:
[----:B-1----:R1:W2:Y:S02]  /*9a80*/  SYNCS.PHASECHK.TRANS64.TRYWAIT P0, [R0+URZ+0x20], R3 ;  /* 0x00002003000075a7 */ /* 0x0022a400080011ff */
[----:B--2---:R-:W-:Y:S05]  /*9a90*/  @!P0 NANOSLEEP.SYNCS 0x989680 ;  /* 0x009896800000895d */ /* 0x004fea0003900000 */
[----:B------:R-:W2:Y:S02]  /*9aa0*/  @!P0 SYNCS.PHASECHK.TRANS64 P0, [R0+URZ+0x20], R3 ;  /* 0x00002003000085a7 */ /* 0x000ea400080010ff */
[----:B--2---:R-:W-:Y:S05]  /*9ab0*/  @!P0 BRA `(.L_x_150) ;  /* 0xfffffffc00f08947 */ /* 0x004fea000383ffff */
[----:B------:R-:W-:Y:S05]  /*9ac0*/  BRA `(.L_x_26) ;  /* 0xffffff8000747947 */ /* 0x000fea000383ffff */
.L_x_34:
[----:B-1----:R-:W-:-:S07]  /*9ad0*/  MOV R0, UR17 ;  /* 0x0000001100007c02 */ /* 0x002fce0008000f00 */
.L_x_151:
[----:B-1----:R1:W2:Y:S02]  /*9ae0*/  SYNCS.PHASECHK.TRANS64.TRYWAIT P0, [R0+URZ+0x20], R3 ;  /* 0x00002003000075a7 */ /* 0x0022a400080011ff */
[----:B--2---:R-:W-:Y:S05]  /*9af0*/  @!P0 NANOSLEEP.SYNCS 0x989680 ;  /* 0x009896800000895d */ /* 0x004fea0003900000 */
[----:B------:R-:W2:Y:S02]  /*9b00*/  @!P0 SYNCS.PHASECHK.TRANS64 P0, [R0+URZ+0x20], R3 ;  /* 0x00002003000085a7 */ /* 0x000ea400080010ff */
[----:B--2---:R-:W-:Y:S05]  /*9b10*/  @!P0 BRA `(.L_x_151) ;  /* 0xfffffffc00f08947 */ /* 0x004fea000383ffff */
[----:B------:R-:W-:Y:S05]  /*9b20*/  BRA `(.L_x_33) ;  /* 0xffffff8400387947 */ /* 0x000fea000383ffff */
.L_x_39:
[----:B-1----:R1:W2:Y:S02]  /*9b30*/  SYNCS.PHASECHK.TRANS64.TRYWAIT P0, [R3+URZ+0x90], R0 ;  /* 0x00009000030075a7 */ /* 0x0022a400080011ff */
[----:B--2---:R-:W-:Y:S05]  /*9b40*/  @!P0 NANOSLEEP.SYNCS 0x989680 ;  /* 0x009896800000895d */ /* 0x004fea0003900000 */
[----:B------:R-:W2:Y:S02]  /*9b50*/  @!P0 SYNCS.PHASECHK.TRANS64 P0, [R3+URZ+0x90], R0 ;  /* 0x00009000030085a7 */ /* 0x000ea400080010ff */
[----:B--2---:R-:W-:Y:S05]  /*9b60*/  @!P0 BRA `(.L_x_39) ;  /* 0xfffffffc00f08947 */ /* 0x004fea000383ffff */
[----:B------:R-:W-:Y:S05]  /*9b70*/  BRA `(.L_x_152) ;  /* 0xffffff8400dc7947 */ /* 0x000fea000383ffff */
.L_x_43:
[----:B-1----:R-:W-:-:S07]  /*9b80*/  MOV R0, UR4 ;  /* 0x0000000400007c02 */ /* 0x002fce0008000f00 */
.L_x_153:
[----:B-1----:R1:W2:Y:S02]  /*9b90*/  SYNCS.PHASECHK.TRANS64.TRYWAIT P0, [R0+URZ], R3 ;  /* 0x00000003000075a7 */ /* 0x0022a400080011ff */
[----:B--2---:R-:W-:Y:S05]  /*9ba0*/  @!P0 NANOSLEEP.SYNCS 0x989680 ;  /* 0x009896800000895d */ /* 0x004fea0003900000 */
[----:B------:R-:W2:Y:S02]  /*9bb0*/  @!P0 SYNCS.PHASECHK.TRANS64 P0, [R0+URZ], R3 ;  /* 0x00000003000085a7 */ /* 0x000ea400080010ff */
[----:B--2---:R-:W-:Y:S05]  /*9bc0*/  @!P0 BRA `(.L_x_153) ;  /* 0xfffffffc00f08947 */ /* 0x004fea000383ffff */
[----:B------:R-:W-:Y:S05]  /*9bd0*/  BRA `(.L_x_154) ;  /* 0xffffff8c00887947 */ /* 0x000fea000383ffff */
.L_x_44:
[----:B------:R-:W-:-:S07]  /*9be0*/  MOV R0, UR5 ;  /* 0x0000000500007c02 */ /* 0x000fce0008000f00 */
.L_x_155:
[----:B-1----:R1:W2:Y:S02]  /*9bf0*/  SYNCS.PHASECHK.TRANS64.TRYWAIT P0, [R0+URZ], R3 ;  /* 0x00000003000075a7 */ /* 0x0022a400080011ff */
[----:B--2---:R-:W-:Y:S05]  /*9c00*/  @!P0 NANOSLEEP.SYNCS 0x989680 ;  /* 0x009896800000895d */ /* 0x004fea0003900000 */
[----:B------:R-:W2:Y:S02]  /*9c10*/  @!P0 SYNCS.PHASECHK.TRANS64 P0, [R0+URZ], R3 ;  /* 0x00000003000085a7 */ /* 0x000ea400080010ff */
[----:B--2---:R-:W-:Y:S05]  /*9c20*/  @!P0 BRA `(.L_x_155) ;  /* 0xfffffffc00f08947 */ /* 0x004fea000383ffff */
[----:B------:R-:W-:Y:S05]  /*9c30*/  BRA `(.L_x_156) ;  /* 0xffffff8c00947947 */ /* 0x000fea000383ffff */
.L_x_45:
[----:B------:R-:W-:-:S07]  /*9c40*/  MOV R0, UR5 ;  /* 0x0000000500007c02 */ /* 0x000fce0008000f00 */
.L_x_157:
[----:B-1----:R1:W2:Y:S02]  /*9c50*/  SYNCS.PHASECHK.TRANS64.TRYWAIT P0, [R0+URZ], R3 ;  /* 0x00000003000075a7 */ /* 0x0022a400080011ff */
[----:B--2---:R-:W-:Y:S05]  /*9c60*/  @!P0 NANOSLEEP.SYNCS 0x989680 ;  /* 0x009896800000895d */ /* 0x004fea0003900000 */
[----:B------:R-:W2:Y:S02]  /*9c70*/  @!P0 SYNCS.PHASECHK.TRANS64 P0, [R0+URZ], R3 ;  /* 0x00000003000085a7 */ /* 0x000ea400080010ff */
[----:B--2---:R-:W-:Y:S05]  /*9c80*/  @!P0 BRA `(.L_x_157) ;  /* 0xfffffffc00f08947 */ /* 0x004fea000383ffff */
[----:B------:R-:W-:Y:S05]  /*9c90*/  BRA `(.L_x_158) ;  /* 0xffffff8c00a07947 */ /* 0x000fea000383ffff */
.L_x_48:
[----:B-1----:R1:W2:Y:S02]  /*9ca0*/  SYNCS.PHASECHK.TRANS64.TRYWAIT P0, [R0+URZ+0xf0], R5 ;  /* 0x0000f005000075a7 */ /* 0x0022a400080011ff */
[----:B--2---:R-:W-:Y:S05]  /*9cb0*/  @!P0 NANOSLEEP.SYNCS 0x989680 ;  /* 0x009896800000895d */ /* 0x004fea0003900000 */
[----:B------:R-:W2:Y:S02]  /*9cc0*/  @!P0 SYNCS.PHASECHK.TRANS64 P0, [R0+URZ+0xf0], R5 ;  /* 0x0000f005000085a7 */ /* 0x000ea400080010ff */
[----:B--2---:R-:W-:Y:S05]  /*9cd0*/  @!P0 BRA `(.L_x_48) ;  /* 0xfffffffc00f08947 */ /* 0x004fea000383ffff */
[----:B------:R-:W-:Y:S05]  /*9ce0*/  BRA `(.L_x_159) ;  /* 0xffffff9000047947 */ /* 0x000fea000383ffff */
.L_x_49:
[----:B------:R-:W-:-:S07]  /*9cf0*/  MOV R0, UR4 ;  /* 0x0000000400007c02 */ /* 0x000fce0008000f00 */
.L_x_160:
[----:B-1----:R1:W2:Y:S02]  /*9d00*/  SYNCS.PHASECHK.TRANS64.TRYWAIT P0, [R0+URZ+0xa0], R7 ;  /* 0x0000a007000075a7 */ /* 0x0022a400080011ff */
[----:B--2---:R-:W-:Y:S05]  /*9d10*/  @!P0 NANOSLEEP.SYNCS 0x989680 ;  /* 0x009896800000895d */ /* 0x004fea0003900000 */
[----:B------:R-:W2:Y:S02]  /*9d20*/  @!P0 SYNCS.PHASECHK.TRANS64 P0, [R0+URZ+0xa0], R7 ;  /* 0x0000a007000085a7 */ /* 0x000ea400080010ff */
[----:B--2---:R-:W-:Y:S05]  /*9d30*/  @!P0 BRA `(.L_x_160) ;  /* 0xfffffffc00f08947 */ /* 0x004fea000383ffff */
[----:B------:R-:W-:Y:S05]  /*9d40*/  BRA `(.L_x_161) ;  /* 0xffffff9000147947 */ /* 0x000fea000383ffff */
.L_x_50:
[----:B-1----:R1:W2:Y:S02]  /*9d50*/  SYNCS.PHASECHK.TRANS64.TRYWAIT P1, [R0+URZ+0x90], R5 ;  /* 0x00009005000075a7 */ /* 0x0022a400080211ff */
[----:B--2---:R-:W-:Y:S05]  /*9d60*/  @!P1 NANOSLEEP.SYNCS 0x989680 ;  /* 0x009896800000995d */ /* 0x004fea0003900000 */
[----:B------:R-:W2:Y:S02]  /*9d70*/  @!P1 SYNCS.PHASECHK.TRANS64 P1, [R0+URZ+0x90], R5 ;  /* 0x00009005000095a7 */ /* 0x000ea400080210ff */
[----:B--2---:R-:W-:Y:S05]  /*9d80*/  @!P1 BRA `(.L_x_50) ;  /* 0xfffffffc00f09947 */ /* 0x004fea000383ffff */
[----:B------:R-:W-:Y:S05]  /*9d90*/  BRA `(.L_x_162) ;  /* 0xffffff9000447947 */ /* 0x000fea000383ffff */
.L_x_53:
[----:B------:R-:W-:-:S07]  /*9da0*/  MOV R0, UR4 ;  /* 0x0000000400007c02 */ /* 0x000fce0008000f00 */
.L_x_163:
[----:B-1----:R1:W2:Y:S02]  /*9db0*/  SYNCS.PHASECHK.TRANS64.TRYWAIT P0, [R0+URZ+0xa0], R3 ;  /* 0x0000a003000075a7 */ /* 0x0022a400080011ff */
[----:B--2---:R-:W-:Y:S05]  /*9dc0*/  @!P0 NANOSLEEP.SYNCS 0x989680 ;  /* 0x009896800000895d */ /* 0x004fea0003900000 */
[----:B------:R-:W2:Y:S02]  /*9dd0*/  @!P0 SYNCS.PHASECHK.TRANS64 P0, [R0+URZ+0xa0], R3 ;  /* 0x0000a003000085a7 */ /* 0x000ea400080010ff */
[----:B--2---:R-:W-:Y:S05]  /*9de0*/  @!P0 BRA `(.L_x_163) ;  /* 0xfffffffc00f08947 */ /* 0x004fea000383ffff */
[----:B------:R-:W-:Y:S05]  /*9df0*/  BRA `(.L_x_52) ;  /* 0xffffff9000987947 */ /* 0x000fea000383ffff */
.L_x_62:
[----:B-1----:R-:W-:-:S04]  /*9e00*/  MOV R5, UR5 ;  /* 0x0000000500057c02 */ /* 0x002fc80008000f00 */
[----:B------:R1:W2:Y:S03]  /*9e10*/  SYNCS.PHASECHK.TRANS64.TRYWAIT P0, [R5+URZ+0x8], R6 ;  /* 0x00000806050075a7 */ /* 0x0002a600080011ff */
[----:B--2---:R-:W-:Y:S05]  /*9e20*/  @!P0 NANOSLEEP.SYNCS 0x989680 ;  /* 0x009896800000895d */ /* 0x004fea0003900000 */
[----:B------:R-:W2:Y:S02]  /*9e30*/  @!P0 SYNCS.PHASECHK.TRANS64 P0, [R5+URZ+0x8], R6 ;  /* 0x00000806050085a7 */ /* 0x000ea400080010ff */
[----:B--2---:R-:W-:Y:S05]  /*9e40*/  @!P0 BRA `(.L_x_62) ;  /* 0xfffffffc00ec8947 */ /* 0x004fea000383ffff */
[----:B------:R-:W-:Y:S05]  /*9e50*/  BRA `(.L_x_61) ;  /* 0xffffff9400507947 */ /* 0x000fea000383ffff */
.L_x_64:
[----:B------:R-:W-:Y:S01]  /*9e60*/  BSSY B0, `(.L_x_164) ;  /* 0x0000006000007945 */ /* 0x000fe20003800000 */
[----:B------:R-:W-:-:S07]  /*9e70*/  MOV R15, 0xffffffff ;  /* 0xffffffff000f7802 */ /* 0x000fce0000000f00 */
[----:B-1---5:R-:W-:Y:S05]  /*9e80*/  WARPSYNC.COLLECTIVE R15, `(.L_x_165) ;  /* 0x000000000f0c7348 */ /* 0x022fea0003c00000 */
[----:B------:R-:W-:Y:S02]  /*9e90*/  ELECT P6, UR79, PT ;  /* 0x00000000004f782f */ /* 0x000fe400038c0000 */
[----:B------:R-:W-:Y:S01]  /*9ea0*/  MOV R14, UR79 ;  /* 0x0000004f000e7c02 */ /* 0x000fe20008000f00 */
[----:B-1---5:R-:W-:Y:S10]  /*9eb0*/  ENDCOLLECTIVE ;  /* 0x000000000000791b */ /* 0x022ff40003800000 */
.L_x_165:
[----:B------:R-:W-:Y:S05]  /*9ec0*/  BSYNC B0 ;  /* 0x0000000000007941 */ /* 0x000fea0003800000 */
.L_x_164:
[----:B------:R-:W-:Y:S01]  /*9ed0*/  PLOP3.LUT P0, PT, P6, PT, PT, 0x80, 0x8 ;  /* 0x000000000008781c */ /* 0x000fe2000370f070 */
[----:B------:R-:W-:-:S12]  /*9ee0*/  BRA `(.L_x_166) ;  /* 0xffffff94007c7947 */ /* 0x000fd8000383ffff */
.L_x_66:
[----:B-1----:R-:W-:-:S04]  /*9ef0*/  MOV R3, UR5 ;  /* 0x0000000500037c02 */ /* 0x002fc80008000f00 */
[----:B------:R1:W2:Y:S03]  /*9f00*/  SYNCS.PHASECHK.TRANS64.TRYWAIT P0, [R3+URZ+0x8], R4 ;  /* 0x00000804030075a7 */ /* 0x0002a600080011ff */
[----:B--2---:R-:W-:Y:S05]  /*9f10*/  @!P0 NANOSLEEP.SYNCS 0x989680 ;  /* 0x009896800000895d */ /* 0x004fea0003900000 */
[----:B------:R-:W2:Y:S02]  /*9f20*/  @!P0 SYNCS.PHASECHK.TRANS64 P0, [R3+URZ+0x8], R4 ;  /* 0x00000804030085a7 */ /* 0x000ea400080010ff */
[----:B--2---:R-:W-:Y:S05]  /*9f30*/  @!P0 BRA `(.L_x_66) ;  /* 0xfffffffc00ec8947 */ /* 0x004fea000383ffff */
[----:B------:R-:W-:Y:S05]  /*9f40*/  BRA `(.L_x_65) ;  /* 0xffffff9400807947 */ /* 0x000fea000383ffff */
.L_x_67:
[----:B-1----:R1:W2:Y:S02]  /*9f50*/  SYNCS.PHASECHK.TRANS64.TRYWAIT P0, [R0+URZ+0x90], R5 ;  /* 0x00009005000075a7 */ /* 0x0022a400080011ff */
[----:B--2---:R-:W-:Y:S05]  /*9f60*/  @!P0 NANOSLEEP.SYNCS 0x989680 ;  /* 0x009896800000895d */ /* 0x004fea0003900000 */
[----:B------:R-:W2:Y:S02]  /*9f70*/  @!P0 SYNCS.PHASECHK.TRANS64 P0, [R0+URZ+0x90], R5 ;  /* 0x00009005000085a7 */ /* 0x000ea400080010ff */
[----:B--2---:R-:W-:Y:S05]  /*9f80*/  @!P0 BRA `(.L_x_67) ;  /* 0xfffffffc00f08947 */ /* 0x004fea000383ffff */
[----:B------:R-:W-:Y:S05]  /*9f90*/  BRA `(.L_x_167) ;  /* 0xffffff98005c7947 */ /* 0x000fea000383ffff */
.L_x_69:
[----:B------:R-:W-:-:S07]  /*9fa0*/  MOV R0, UR23 ;  /* 0x0000001700007c02 */ /* 0x000fce0008000f00 */
.L_x_168:
[----:B-1----:R1:W2:Y:S02]  /*9fb0*/  SYNCS.PHASECHK.TRANS64.TRYWAIT P0, [R0+URZ+0xd0], R5 ;  /* 0x0000d005000075a7 */ /* 0x0022a400080011ff */
[----:B--2---:R-:W-:Y:S05]  /*9fc0*/  @!P0 NANOSLEEP.SYNCS 0x989680 ;  /* 0x009896800000895d */ /* 0x004fea0003900000 */
[----:B------:R-:W2:Y:S02]  /*9fd0*/  @!P0 SYNCS.PHASECHK.TRANS64 P0, [R0+URZ+0xd0], R5 ;  /* 0x0000d005000085a7 */ /* 0x000ea400080010ff */
[----:B--2---:R-:W-:Y:S05]  /*9fe0*/  @!P0 BRA `(.L_x_168) ;  /* 0xfffffffc00f08947 */ /* 0x004fea000383ffff */
[----:B------:R-:W-:Y:S05]  /*9ff0*/  BRA `(.L_x_169) ;  /* 0xffffff9800a87947 */ /* 0x000fea000383ffff */
.L_x_72:
[----:B------:R-:W-:Y:S07]  /*a000*/  MOV R0, UR5 ;  /* 0x0000000500007c02 */ /* 0x000fee0008000f00 */
.L_x_170:
[----:B-1----:R1:W2:Y:S02]  /*a010*/  SYNCS.PHASECHK.TRANS64.TRYWAIT P0, [R0+URZ], R5 ;  /* 0x00000005000075a7 */ /* 0x0022a400080011ff */
[----:B--2---:R-:W-:Y:S05]  /*a020*/  @!P0 NANOSLEEP.SYNCS 0x989680 ;  /* 0x009896800000895d */ /* 0x004fea0003900000 */
[----:B------:R-:W2:Y:S02]  /*a030*/  @!P0 SYNCS.PHASECHK.TRANS64 P0, [R0+URZ], R5 ;  /* 0x00000005000085a7 */ /* 0x000ea400080010ff */
[----:B--2---:R-:W-:Y:S05]  /*a040*/  @!P0 BRA `(.L_x_170) ;  /* 0xfffffffc00f08947 */ /* 0x004fea000383ffff */
[----:B------:R-:W-:Y:S05]  /*a050*/  BRA `(.L_x_71) ;  /* 0xffffff9800bc7947 */ /* 0x000fea000383ffff */
.L_x_76:
[----:B-1----:R-:W-:-:S07]  /*a060*/  MOV R0, UR4 ;  /* 0x0000000400007c02 */ /* 0x002fce0008000f00 */
.L_x_171:
[----:B-1----:R1:W2:Y:S02]  /*a070*/  SYNCS.PHASECHK.TRANS64.TRYWAIT P0, [R0+URZ], R3 ;  /* 0x00000003000075a7 */ /* 0x0022a400080011ff */
[----:B--2---:R-:W-:Y:S05]  /*a080*/  @!P0 NANOSLEEP.SYNCS 0x989680 ;  /* 0x009896800000895d */ /* 0x004fea0003900000 */
[----:B------:R-:W2:Y:S02]  /*a090*/  @!P0 SYNCS.PHASECHK.TRANS64 P0, [R0+URZ], R3 ;  /* 0x00000003000085a7 */ /* 0x000ea400080010ff */
[----:B--2---:R-:W-:Y:S05]  /*a0a0*/  @!P0 BRA `(.L_x_171) ;  /* 0xfffffffc00f08947 */ /* 0x004fea000383ffff */
[----:B------:R-:W-:Y:S05]  /*a0b0*/  BRA `(.L_x_172) ;  /* 0xffffff9c00887947 */ /* 0x000fea000383ffff */
.L_x_77:
[----:B------:R-:W-:-:S07]  /*a0c0*/  MOV R0, UR5 ;  /* 0x0000000500007c02 */ /* 0x000fce0008000f00 */
.L_x_173:
[----:B-1----:R1:W2:Y:S02]  /*a0d0*/  SYNCS.PHASECHK.TRANS64.TRYWAIT P0, [R0+URZ], R3 ;  /* 0x00000003000075a7 */ /* 0x0022a400080011ff */
[----:B--2---:R-:W-:Y:S05]  /*a0e0*/  @!P0 NANOSLEEP.SYNCS 0x989680 ;  /* 0x009896800000895d */ /* 0x004fea0003900000 */
[----:B------:R-:W2:Y:S02]  /*a0f0*/  @!P0 SYNCS.PHASECHK.TRANS64 P0, [R0+URZ], R3 ;  /* 0x00000003000085a7 */ /* 0x000ea400080010ff */
[----:B--2---:R-:W-:Y:S05]  /*a100*/  @!P0 BRA `(.L_x_173) ;  /* 0xfffffffc00f08947 */ /* 0x004fea000383ffff */
[----:B------:R-:W-:Y:S05]  /*a110*/  BRA `(.L_x_174) ;  /* 0xffffff9c00947947 */ /* 0x000fea000383ffff */
.L_x_78:
[----:B------:R-:W-:-:S07]  /*a120*/  MOV R0, UR5 ;  /* 0x0000000500007c02 */ /* 0x000fce0008000f00 */
.L_x_175:
[----:B-1----:R1:W2:Y:S02]  /*a130*/  SYNCS.PHASECHK.TRANS64.TRYWAIT P0, [R0+URZ], R3 ;  /* 0x00000003000075a7 */ /* 0x0022a400080011ff */
[----:B--2---:R-:W-:Y:S05]  /*a140*/  @!P0 NANOSLEEP.SYNCS 0x989680 ;  /* 0x009896800000895d */ /* 0x004fea0003900000 */
[----:B------:R-:W2:Y:S02]  /*a150*/  @!P0 SYNCS.PHASECHK.TRANS64 P0, [R0+URZ], R3 ;  /* 0x00000003000085a7 */ /* 0x000ea400080010ff */
[----:B--2---:R-:W-:Y:S05]  /*a160*/  @!P0 BRA `(.L_x_175) ;  /* 0xfffffffc00f08947 */ /* 0x004fea000383ffff */
[----:B------:R-:W-:Y:S05]  /*a170*/  BRA `(.L_x_176) ;  /* 0xffffff9c00a07947 */ /* 0x000fea000383ffff */
.L_x_81:
[----:B------:R-:W-:-:S07]  /*a180*/  MOV R0, UR17 ;  /* 0x0000001100007c02 */ /* 0x000fce0008000f00 */
.L_x_177:
[----:B-1----:R1:W2:Y:S02]  /*a190*/  SYNCS.PHASECHK.TRANS64.TRYWAIT P1, [R0+URZ+0x110], R3 ;  /* 0x00011003000075a7 */ /* 0x0022a400080211ff */
[----:B--2---:R-:W-:Y:S05]  /*a1a0*/  @!P1 NANOSLEEP.SYNCS 0x989680 ;  /* 0x009896800000995d */ /* 0x004fea0003900000 */
[----:B------:R-:W2:Y:S02]  /*a1b0*/  @!P1 SYNCS.PHASECHK.TRANS64 P1, [R0+URZ+0x110], R3 ;  /* 0x00011003000095a7 */ /* 0x000ea400080210ff */
[----:B--2---:R-:W-:Y:S05]  /*a1c0*/  @!P1 BRA `(.L_x_177) ;  /* 0xfffffffc00f09947 */ /* 0x004fea000383ffff */
[----:B------:R-:W-:Y:S05]  /*a1d0*/  BRA `(.L_x_178) ;  /* 0xffffff9c00ec7947 */ /* 0x000fea000383ffff */
.L_x_86:
[----:B--2---:R2:W3:Y:S02]  /*a1e0*/  SYNCS.PHASECHK.TRANS64.TRYWAIT P0, [R12+URZ+0x90], R9 ;  /* 0x000090090c0075a7 */ /* 0x0044e400080011ff */
[----:B---3--:R-:W-:Y:S05]  /*a1f0*/  @!P0 NANOSLEEP.SYNCS 0x989680 ;  /* 0x009896800000895d */ /* 0x008fea0003900000 */
[----:B------:R-:W3:Y:S02]  /*a200*/  @!P0 SYNCS.PHASECHK.TRANS64 P0, [R12+URZ+0x90], R9 ;  /* 0x000090090c0085a7 */ /* 0x000ee400080010ff */
[----:B---3--:R-:W-:Y:S05]  /*a210*/  @!P0 BRA `(.L_x_86) ;  /* 0xfffffffc00f08947 */ /* 0x008fea000383ffff */
[----:B------:R-:W-:Y:S05]  /*a220*/  BRA `(.L_x_179) ;  /* 0xffffffa400247947 */ /* 0x000fea000383ffff */
.L_x_89:
[----:B------:R-:W-:Y:S07]  /*a230*/  MOV R0, UR21 ;  /* 0x0000001500007c02 */ /* 0x000fee0008000f00 */
.L_x_180:
[----:B--2---:R2:W3:Y:S02]  /*a240*/  SYNCS.PHASECHK.TRANS64.TRYWAIT P2, [R0+URZ+0x88], R11 ;  /* 0x0000880b000075a7 */ /* 0x0044e400080411ff */
[----:B---3--:R-:W-:Y:S05]  /*a250*/  @!P2 NANOSLEEP.SYNCS 0x989680 ;  /* 0x009896800000a95d */ /* 0x008fea0003900000 */
[----:B------:R-:W3:Y:S02]  /*a260*/  @!P2 SYNCS.PHASECHK.TRANS64 P2, [R0+URZ+0x88], R11 ;  /* 0x0000880b0000a5a7 */ /* 0x000ee400080410ff */
[----:B---3--:R-:W-:Y:S05]  /*a270*/  @!P2 BRA `(.L_x_180) ;  /* 0xfffffffc00f0a947 */ /* 0x008fea000383ffff */
[----:B------:R-:W-:Y:S05]  /*a280*/  BRA `(.L_x_88) ;  /* 0xffffffa8008c7947 */ /* 0x000fea000383ffff */
.L_x_92:
[----:B--2---:R-:W-:Y:S07]  /*a290*/  MOV R0, UR21 ;  /* 0x0000001500007c02 */ /* 0x004fee0008000f00 */
.L_x_181:
[----:B--2---:R2:W3:Y:S02]  /*a2a0*/  SYNCS.PHASECHK.TRANS64.TRYWAIT P0, [R0+URZ+0x60], R9 ;  /* 0x00006009000075a7 */ /* 0x0044e400080011ff */
[----:B---3--:R-:W-:Y:S05]  /*a2b0*/  @!P0 NANOSLEEP.SYNCS 0x989680 ;  /* 0x009896800000895d */ /* 0x008fea0003900000 */
[----:B------:R-:W3:Y:S02]  /*a2c0*/  @!P0 SYNCS.PHASECHK.TRANS64 P0, [R0+URZ+0x60], R9 ;  /* 0x00006009000085a7 */ /* 0x000ee400080010ff */
[----:B---3--:R-:W-:Y:S05]  /*a2d0*/  @!P0 BRA `(.L_x_181) ;  /* 0xfffffffc00f08947 */ /* 0x008fea000383ffff */
[----:B------:R-:W-:Y:S05]  /*a2e0*/  BRA `(.L_x_182) ;  /* 0xffffffa800e87947 */ /* 0x000fea000383ffff */
.L_x_93:
[----:B------:R-:W-:Y:S07]  /*a2f0*/  MOV R0, UR21 ;  /* 0x0000001500007c02 */ /* 0x000fee0008000f00 */
.L_x_183:
[----:B--2---:R2:W3:Y:S02]  /*a300*/  SYNCS.PHASECHK.TRANS64.TRYWAIT P0, [R0+URZ+0x68], R9 ;  /* 0x00006809000075a7 */ /* 0x0044e400080011ff */
[----:B---3--:R-:W-:Y:S05]  /*a310*/  @!P0 NANOSLEEP.SYNCS 0x989680 ;  /* 0x009896800000895d */ /* 0x008fea0003900000 */
[----:B------:R-:W3:Y:S02]  /*a320*/  @!P0 SYNCS.PHASECHK.TRANS64 P0, [R0+URZ+0x68], R9 ;  /* 0x00006809000085a7 */ /* 0x000ee400080010ff */
[----:B---3--:R-:W-:Y:S05]  /*a330*/  @!P0 BRA `(.L_x_183) ;  /* 0xfffffffc00f08947 */ /* 0x008fea000383ffff */
[----:B------:R-:W-:Y:S05]  /*a340*/  BRA `(.L_x_184) ;  /* 0xffffffac00207947 */ /* 0x000fea000383ffff */
.L_x_94:
[----:B------:R-:W-:Y:S07]  /*a350*/  MOV R0, UR21 ;  /* 0x0000001500007c02 */ /* 0x000fee0008000f00 */
.L_x_185:
[----:B--2---:R2:W3:Y:S02]  /*a360*/  SYNCS.PHASECHK.TRANS64.TRYWAIT P0, [R0+URZ+0x70], R9 ;  /* 0x00007009000075a7 */ /* 0x0044e400080011ff */
[----:B---3--:R-:W-:Y:S05]  /*a370*/  @!P0 NANOSLEEP.SYNCS 0x989680 ;  /* 0x009896800000895d */ /* 0x008fea0003900000 */
[----:B------:R-:W3:Y:S02]  /*a380*/  @!P0 SYNCS.PHASECHK.TRANS64 P0, [R0+URZ+0x70], R9 ;  /* 0x00007009000085a7 */ /* 0x000ee400080010ff */
[----:B---3--:R-:W-:Y:S05]  /*a390*/  @!P0 BRA `(.L_x_185) ;  /* 0xfffffffc00f08947 */ /* 0x008fea000383ffff */
[----:B------:R-:W-:Y:S05]  /*a3a0*/  BRA `(.L_x_186) ;  /* 0xffffffac00647947 */ /* 0x000fea000383ffff */
.L_x_95:
[----:B------:R-:W-:Y:S07]  /*a3b0*/  MOV R0, UR21 ;  /* 0x0000001500007c02 */ /* 0x000fee0008000f00 */
.L_x_187:
[----:B--2---:R2:W3:Y:S02]  /*a3c0*/  SYNCS.PHASECHK.TRANS64.TRYWAIT P0, [R0+URZ+0x78], R9 ;  /* 0x00007809000075a7 */ /* 0x0044e400080011ff */
[----:B---3--:R-:W-:Y:S05]  /*a3d0*/  @!P0 NANOSLEEP.SYNCS 0x989680 ;  /* 0x009896800000895d */ /* 0x008fea0003900000 */
[----:B------:R-:W3:Y:S02]  /*a3e0*/  @!P0 SYNCS.PHASECHK.TRANS64 P0, [R0+URZ+0x78], R9 ;  /* 0x00007809000085a7 */ /* 0x000ee400080010ff */
[----:B---3--:R-:W-:Y:S05]  /*a3f0*/  @!P0 BRA `(.L_x_187) ;  /* 0xfffffffc00f08947 */ /* 0x008fea000383ffff */
[----:B------:R-:W-:Y:S05]  /*a400*/  BRA `(.L_x_188) ;  /* 0xffffffac00a47947 */ /* 0x000fea000383ffff */
.L_x_97:
[----:B------:R-:W-:-:S07]  /*a410*/  MOV R0, UR21 ;  /* 0x0000001500007c02 */ /* 0x000fce0008000f00 */
.L_x_189:
[----:B---3--:R3:W4:Y:S02]  /*a420*/  SYNCS.PHASECHK.TRANS64.TRYWAIT P0, [R0+URZ+0x60], R3 ;  /* 0x00006003000075a7 */ /* 0x00872400080011ff */
[----:B----4-:R-:W-:Y:S05]  /*a430*/  @!P0 NANOSLEEP.SYNCS 0x989680 ;  /* 0x009896800000895d */ /* 0x010fea0003900000 */
[----:B------:R-:W4:Y:S02]  /*a440*/  @!P0 SYNCS.PHASECHK.TRANS64 P0, [R0+URZ+0x60], R3 ;  /* 0x00006003000085a7 */ /* 0x000f2400080010ff */
[----:B----4-:R-:W-:Y:S05]  /*a450*/  @!P0 BRA `(.L_x_189) ;  /* 0xfffffffc00f08947 */ /* 0x010fea000383ffff */
[----:B------:R-:W-:Y:S05]  /*a460*/  BRA `(.L_x_190) ;  /* 0xffffffb0001c7947 */ /* 0x000fea000383ffff */
.L_x_98:
[----:B---3--:R-:W-:-:S07]  /*a470*/  MOV R0, UR21 ;  /* 0x0000001500007c02 */ /* 0x008fce0008000f00 */
.L_x_191:
[----:B---3--:R3:W4:Y:S02]  /*a480*/  SYNCS.PHASECHK.TRANS64.TRYWAIT P0, [R0+URZ+0x68], R3 ;  /* 0x00006803000075a7 */ /* 0x00872400080011ff */
[----:B----4-:R-:W-:Y:S05]  /*a490*/  @!P0 NANOSLEEP.SYNCS 0x989680 ;  /* 0x009896800000895d */ /* 0x010fea0003900000 */
[----:B------:R-:W4:Y:S02]  /*a4a0*/  @!P0 SYNCS.PHASECHK.TRANS64 P0, [R0+URZ+0x68], R3 ;  /* 0x00006803000085a7 */ /* 0x000f2400080010ff */
[----:B----4-:R-:W-:Y:S05]  /*a4b0*/  @!P0 BRA `(.L_x_191) ;  /* 0xfffffffc00f08947 */ /* 0x010fea000383ffff */
[----:B------:R-:W-:Y:S05]  /*a4c0*/  BRA `(.L_x_192) ;  /* 0xffffffb0000c7947 */ /* 0x000fea000383ffff */
.L_x_99:
[----:B---3--:R-:W-:-:S07]  /*a4d0*/  MOV R0, UR21 ;  /* 0x0000001500007c02 */ /* 0x008fce0008000f00 */
.L_x_193:
[----:B---3--:R3:W4:Y:S02]  /*a4e0*/  SYNCS.PHASECHK.TRANS64.TRYWAIT P0, [R0+URZ+0x70], R3 ;  /* 0x00007003000075a7 */ /* 0x00872400080011ff */
[----:B----4-:R-:W-:Y:S05]  /*a4f0*/  @!P0 NANOSLEEP.SYNCS 0x989680 ;  /* 0x009896800000895d */ /* 0x010fea0003900000 */
[----:B------:R-:W4:Y:S02]  /*a500*/  @!P0 SYNCS.PHASECHK.TRANS64 P0, [R0+URZ+0x70], R3 ;  /* 0x00007003000085a7 */ /* 0x000f2400080010ff */
[----:B----4-:R-:W-:Y:S05]  /*a510*/  @!P0 BRA `(.L_x_193) ;  /* 0xfffffffc00f08947 */ /* 0x010fea000383ffff */
[----:B------:R-:W-:Y:S05]  /*a520*/  BRA `(.L_x_194) ;  /* 0xffffffac00fc7947 */ /* 0x000fea000383ffff */
.L_x_101:
[----:B-1----:R1:W2:Y:S02]  /*a530*/  SYNCS.PHASECHK.TRANS64.TRYWAIT P0, [R3+URZ+0x90], R0 ;  /* 0x00009000030075a7 */ /* 0x0022a400080011ff */
[----:B--2---:R-:W-:Y:S05]  /*a540*/  @!P0 NANOSLEEP.SYNCS 0x989680 ;  /* 0x009896800000895d */ /* 0x004fea0003900000 */
[----:B------:R-:W2:Y:S02]  /*a550*/  @!P0 SYNCS.PHASECHK.TRANS64 P0, [R3+URZ+0x90], R0 ;  /* 0x00009000030085a7 */ /* 0x000ea400080010ff */
[----:B--2---:R-:W-:Y:S05]  /*a560*/  @!P0 BRA `(.L_x_101) ;  /* 0xfffffffc00f08947 */ /* 0x004fea000383ffff */
[----:B------:R-:W-:Y:S05]  /*a570*/  BRA `(.L_x_195) ;  /* 0xffffffb000bc7947 */ /* 0x000fea000383ffff */
.L_x_112:
[----:B-1----:R-:W-:Y:S04]  /*a580*/  MOV R0, UR44 ;  /* 0x0000002c00007c02 */ /* 0x002fe80008000f00 */
[----:B------:R1:W2:Y:S03]  /*a590*/  SYNCS.PHASECHK.TRANS64.TRYWAIT P1, [R0+URZ+0x40], R5 ;  /* 0x00004005000075a7 */ /* 0x0002a600080211ff */
[----:B--2---:R-:W-:Y:S05]  /*a5a0*/  @!P1 NANOSLEEP.SYNCS 0x989680 ;  /* 0x009896800000995d */ /* 0x004fea0003900000 */
[----:B------:R-:W2:Y:S02]  /*a5b0*/  @!P1 SYNCS.PHASECHK.TRANS64 P1, [R0+URZ+0x40], R5 ;  /* 0x00004005000095a7 */ /* 0x000ea400080210ff */
[----:B--2---:R-:W-:Y:S05]  /*a5c0*/  @!P1 BRA `(.L_x_112) ;  /* 0xfffffffc00ec9947 */ /* 0x004fea000383ffff */
[----:B------:R-:W-:Y:S05]  /*a5d0*/  BRA `(.L_x_111) ;  /* 0xffffffc000207947 */ /* 0x000fea000383ffff */
.L_x_114:
[----:B-1----:R1:W4:Y:S02]  /*a5e0*/  SYNCS.PHASECHK.TRANS64.TRYWAIT P0, [R98+URZ+0xb0], R3 ;  /* 0x0000b003620075a7 */ /* 0x00232400080011ff */
[----:B----4-:R-:W-:Y:S05]  /*a5f0*/  @!P0 NANOSLEEP.SYNCS 0x989680 ;  /* 0x009896800000895d */ /* 0x010fea0003900000 */
[----:B------:R-:W4:Y:S02]  /*a600*/  @!P0 SYNCS.PHASECHK.TRANS64 P0, [R98+URZ+0xb0], R3 ;  /* 0x0000b003620085a7 */ /* 0x000f2400080010ff */
[----:B----4-:R-:W-:Y:S05]  /*a610*/  @!P0 BRA `(.L_x_114) ;  /* 0xfffffffc00f08947 */ /* 0x010fea000383ffff */
[----:B------:R-:W-:Y:S05]  /*a620*/  BRA `(.L_x_113) ;  /* 0xffffffc000487947 */ /* 0x000fea000383ffff */
.L_x_123:
[----:B---3--:R3:W4:Y:S02]  /*a630*/  SYNCS.PHASECHK.TRANS64.TRYWAIT P0, [R3+URZ+0x40], R0 ;  /* 0x00004000030075a7 */ /* 0x00872400080011ff */
[----:B----4-:R-:W-:Y:S05]  /*a640*/  @!P0 NANOSLEEP.SYNCS 0x989680 ;  /* 0x009896800000895d */ /* 0x010fea0003900000 */
[----:B------:R-:W4:Y:S02]  /*a650*/  @!P0 SYNCS.PHASECHK.TRANS64 P0, [R3+URZ+0x40], R0 ;  /* 0x00004000030085a7 */ /* 0x000f2400080010ff */
[----:B----4-:R-:W-:Y:S05]  /*a660*/  @!P0 BRA `(.L_x_123) ;  /* 0xfffffffc00f08947 */ /* 0x010fea000383ffff */
[----:B------:R-:W-:Y:S05]  /*a670*/  BRA `(.L_x_122) ;  /* 0xffffffcc00247947 */ /* 0x000fea000383ffff */
.L_x_131:
[----:B-1----:R1:W3:Y:S02]  /*a680*/  SYNCS.PHASECHK.TRANS64.TRYWAIT P0, [R62+URZ+0x40], R5 ;  /* 0x000040053e0075a7 */ /* 0x0022e400080011ff */
[----:B---3--:R-:W-:Y:S05]  /*a690*/  @!P0 NANOSLEEP.SYNCS 0x989680 ;  /* 0x009896800000895d */ /* 0x008fea0003900000 */
[----:B------:R-:W3:Y:S02]  /*a6a0*/  @!P0 SYNCS.PHASECHK.TRANS64 P0, [R62+URZ+0x40], R5 ;  /* 0x000040053e0085a7 */ /* 0x000ee400080010ff */
[----:B---3--:R-:W-:Y:S05]  /*a6b0*/  @!P0 BRA `(.L_x_131) ;  /* 0xfffffffc00f08947 */ /* 0x008fea000383ffff */
[----:B------:R-:W-:Y:S05]  /*a6c0*/  BRA `(.L_x_130) ;  /* 0xffffffd800287947 */ /* 0x000fea000383ffff */
.L_x_139:
[----:B-1----:R1:W4:Y:S02]  /*a6d0*/  SYNCS.PHASECHK.TRANS64.TRYWAIT P0, [R61+URZ+0x40], R4 ;  /* 0x000040043d0075a7 */ /* 0x00232400080011ff */
[----:B----4-:R-:W-:Y:S05]  /*a6e0*/  @!P0 NANOSLEEP.SYNCS 0x989680 ;  /* 0x009896800000895d */ /* 0x010fea0003900000 */
[----:B------:R-:W4:Y:S02]  /*a6f0*/  @!P0 SYNCS.PHASECHK.TRANS64 P0, [R61+URZ+0x40], R4 ;  /* 0x000040043d0085a7 */ /* 0x000f2400080010ff */
[----:B----4-:R-:W-:Y:S05]  /*a700*/  @!P0 BRA `(.L_x_139) ;  /* 0xfffffffc00f08947 */ /* 0x010fea000383ffff */
[----:B------:R-:W-:Y:S05]  /*a710*/  BRA `(.L_x_138) ;  /* 0xffffffe400287947 */ /* 0x000fea000383ffff */
        .weak           $__internal_0_$__cuda_sm10x_tcgen05_guardrail_trap_col_being_dealloced_not_returned_by_alloc
        .type           $__internal_0_$__cuda_sm10x_tcgen05_guardrail_trap_col_being_dealloced_not_returned_by_alloc,@function
        .size           $__internal_0_$__cuda_sm10x_tcgen05_guardrail_trap_col_being_dealloced_not_returned_by_alloc,($__internal_1_$__cuda_sm10x_tcgen05_guardrail_trap_phase_invalid_during_alloc - $__internal_0_$__cuda_sm10x_tcgen05_guardrail_trap_col_being_dealloced_not_returned_by_alloc)
$__internal_0_$__cuda_sm10x_tcgen05_guardrail_trap_col_being_dealloced_not_returned_by_alloc:
[----:B------:R-:W-:Y:S05]  /*a720*/  BPT.TRAP 0x1 ;  /* 0x000000040000795c */ /* 0x000fea0000300000 */
[----:B------:R-:W-:-:S04]  /*a730*/  HFMA2 R3, -RZ, RZ, 0, 0 ;  /* 0x00000000ff037431 */ /* 0x000fc800000001ff */
[----:B------:R-:W-:Y:S05]  /*a740*/  RET.REL.NODEC R2 `(_ZN7cutlass13device_kernelINS_4gemm6kernel13GemmUniversalIN4cute5tupleIJiiiiEEENS1_10collective13CollectiveMmaINS1_35MainloopSm100TmaUmmaWarpSpecializedILi4ELi2ELi4ENS5_IJNS4_1CILi2EEESB_NSA_ILi1EEEEEEEENS5_IJNSA_ILi256EEENSA_ILi128EEENSA_ILi32EEEEEENS_6half_tENS5_IJlSC_lEEESJ_SK_NS4_8TiledMMAINS4_8MMA_AtomIJNS4_26SM100_MMA_F16BF16_2x1SM_SSISJ_SJ_fLi256ELi128ELNS4_4UMMA5MajorE0ELSP_0ELNSO_7ScaleInE0ELSQ_0EEEEEENS4_6LayoutINS5_IJSC_SC_SC_EEENS5_IJNSA_ILi0EEESV_SV_EEEEENS5_IJNS4_10UnderscoreESY_SY_EEEEENS4_28SM100_TMA_2SM_LOAD_MULTICASTENS4_14ComposedLayoutINS4_7SwizzleILi2ELi4ELi3EEENS4_18smem_ptr_flag_bitsILi16EEENST_INS5_IJNSA_ILi8EEESH_EEENS5_IJSH_SC_EEEEEEEvNS4_8identityENS4_18SM100_TMA_2SM_LOADES1B_vS1C_EENS_8epilogue10collective18CollectiveEpilogueINS1F_23Sm100TmaWarpSpecializedILi4ELi2ELi32ELb1ELb0EEEJNS5_IJSG_SG_SH_EEENS5_IJNST_ISG_SC_EENST_ISH_SC_EEEEESJ_SK_SJ_SK_NS1F_6fusion15FusionCallbacksIS1J_NS1O_17LinearCombinationISJ_fSJ_fLNS_15FloatRoundStyleE2EEES1K_S1N_JEEENS4_5SM1004TMEM4LOAD26SM100_TMEM_LOAD_32dp32b32xENS4_13SM90_TMA_LOADES1B_NS4_39AutoVectorizingCopyWithAssumedAlignmentILi128EEENS4_14SM90_TMA_STOREES1B_S20_S20_EEEvvEEEEvNT_6ParamsE) ;  /* 0xffffff58022c7950 */ /* 0x000fea0003c3ffff */
        .weak           $__internal_1_$__cuda_sm10x_tcgen05_guardrail_trap_phase_invalid_during_alloc
        .type           $__internal_1_$__cuda_sm10x_tcgen05_guardrail_trap_phase_invalid_during_alloc,@function
        .size           $__internal_1_$__cuda_sm10x_tcgen05_guardrail_trap_phase_invalid_during_alloc,($__internal_2_$__cuda_sm10x_tcgen05_guardrail_trap_unallocated_columns_being_dealloced - $__internal_1_$__cuda_sm10x_tcgen05_guardrail_trap_phase_invalid_during_alloc)
$__internal_1_$__cuda_sm10x_tcgen05_guardrail_trap_phase_invalid_during_alloc:
[----:B------:R-:W-:Y:S05]  /*a750*/  BPT.TRAP 0x1 ;  /* 0x000000040000795c */ /* 0x000fea0000300000 */
[----:B------:R-:W-:-:S04]  /*a760*/  MOV R5, 0x0 ;  /* 0x0000000000057802 */ /* 0x000fc80000000f00 */
[----:B------:R-:W-:Y:S05]  /*a770*/  RET.REL.NODEC R4 `(_ZN7cutlass13device_kernelINS_4gemm6kernel13GemmUniversalIN4cute5tupleIJiiiiEEENS1_10collective13CollectiveMmaINS1_35MainloopSm100TmaUmmaWarpSpecializedILi4ELi2ELi4ENS5_IJNS4_1CILi2EEESB_NSA_ILi1EEEEEEEENS5_IJNSA_ILi256EEENSA_ILi128EEENSA_ILi32EEEEEENS_6half_tENS5_IJlSC_lEEESJ_SK_NS4_8TiledMMAINS4_8MMA_AtomIJNS4_26SM100_MMA_F16BF16_2x1SM_SSISJ_SJ_fLi256ELi128ELNS4_4UMMA5MajorE0ELSP_0ELNSO_7ScaleInE0ELSQ_0EEEEEENS4_6LayoutINS5_IJSC_SC_SC_EEENS5_IJNSA_ILi0EEESV_SV_EEEEENS5_IJNS4_10UnderscoreESY_SY_EEEEENS4_28SM100_TMA_2SM_LOAD_MULTICASTENS4_14ComposedLayoutINS4_7SwizzleILi2ELi4ELi3EEENS4_18smem_ptr_flag_bitsILi16EEENST_INS5_IJNSA_ILi8EEESH_EEENS5_IJSH_SC_EEEEEEEvNS4_8identityENS4_18SM100_TMA_2SM_LOADES1B_vS1C_EENS_8epilogue10collective18CollectiveEpilogueINS1F_23Sm100TmaWarpSpecializedILi4ELi2ELi32ELb1ELb0EEEJNS5_IJSG_SG_SH_EEENS5_IJNST_ISG_SC_EENST_ISH_SC_EEEEESJ_SK_SJ_SK_NS1F_6fusion15FusionCallbacksIS1J_NS1O_17LinearCombinationISJ_fSJ_fLNS_15FloatRoundStyleE2EEES1K_S1N_JEEENS4_5SM1004TMEM4LOAD26SM100_TMEM_LOAD_32dp32b32xENS4_13SM90_TMA_LOADES1B_NS4_39AutoVectorizingCopyWithAssumedAlignmentILi128EEENS4_14SM90_TMA_STOREES1B_S20_S20_EEEvvEEEEvNT_6ParamsE) ;  /* 0xffffff5804207950 */ /* 0x000fea0003c3ffff */
        .weak           $__internal_2_$__cuda_sm10x_tcgen05_guardrail_trap_unallocated_columns_being_dealloced
        .type           $__internal_2_$__cuda_sm10x_tcgen05_guardrail_trap_unallocated_columns_being_dealloced,@function
        .size           $__internal_2_$__cuda_sm10x_tcgen05_guardrail_trap_unallocated_columns_being_dealloced,(.L_x_197 - $__internal_2_$__cuda_sm10x_tcgen05_guardrail_trap_unallocated_columns_being_dealloced)
$__internal_2_$__cuda_sm10x_tcgen05_guardrail_trap_unallocated_columns_being_dealloced:
[----:B------:R-:W-:Y:S05]  /*a780*/  BPT.TRAP 0x1 ;  /* 0x000000040000795c */ /* 0x000fea0000300000 */
[----:B------:R-:W-:-:S04]  /*a790*/  HFMA2 R3, -RZ, RZ, 0, 0 ;  /* 0x00000000ff037431 */ /* 0x000fc800000001ff */
[----:B------:R-:W-:Y:S05]  /*a7a0*/  RET.REL.NODEC R2 `(_ZN7cutlass13device_kernelINS_4gemm6kernel13GemmUniversalIN4cute5tupleIJiiiiEEENS1_10collective13CollectiveMmaINS1_35MainloopSm100TmaUmmaWarpSpecializedILi4ELi2ELi4ENS5_IJNS4_1CILi2EEESB_NSA_ILi1EEEEEEEENS5_IJNSA_ILi256EEENSA_ILi128EEENSA_ILi32EEEEEENS_6half_tENS5_IJlSC_lEEESJ_SK_NS4_8TiledMMAINS4_8MMA_AtomIJNS4_26SM100_MMA_F16BF16_2x1SM_SSISJ_SJ_fLi256ELi128ELNS4_4UMMA5MajorE0ELSP_0ELNSO_7ScaleInE0ELSQ_0EEEEEENS4_6LayoutINS5_IJSC_SC_SC_EEENS5_IJNSA_ILi0EEESV_SV_EEEEENS5_IJNS4_10UnderscoreESY_SY_EEEEENS4_28SM100_TMA_2SM_LOAD_MULTICASTENS4_14ComposedLayoutINS4_7SwizzleILi2ELi4ELi3EEENS4_18smem_ptr_flag_bitsILi16EEENST_INS5_IJNSA_ILi8EEESH_EEENS5_IJSH_SC_EEEEEEEvNS4_8identityENS4_18SM100_TMA_2SM_LOADES1B_vS1C_EENS_8epilogue10collective18CollectiveEpilogueINS1F_23Sm100TmaWarpSpecializedILi4ELi2ELi32ELb1ELb0EEEJNS5_IJSG_SG_SH_EEENS5_IJNST_ISG_SC_EENST_ISH_SC_EEEEESJ_SK_SJ_SK_NS1F_6fusion15FusionCallbacksIS1J_NS1O_17LinearCombinationISJ_fSJ_fLNS_15FloatRoundStyleE2EEES1K_S1N_JEEENS4_5SM1004TMEM4LOAD26SM100_TMEM_LOAD_32dp32b32xENS4_13SM90_TMA_LOADES1B_NS4_39AutoVectorizingCopyWithAssumedAlignmentILi128EEENS4_14SM90_TMA_STOREES1B_S20_S20_EEEvvEEEEvNT_6ParamsE) ;  /* 0xffffff5802147950 */ /* 0x000fea0003c3ffff */
.L_x_196:
[----:B------:R-:W-:-:S00]  /*a7b0*/  BRA `(.L_x_196) ;  /* 0xfffffffc00fc7947 */ /* 0x000fc0000383ffff */
[----:B------:R-:W-:-:S00]  /*a7c0*/  NOP ;  /* 0x0000000000007918 */ /* 0x000fc00000000000 */
        /* <DEDUP_REMOVED lines=11> */
.L_x_197:


//--------------------- .nv.global.init           --------------------------
	.section	.nv.global.init,"aw",@progbits
.nv.global.init:
	.type		$str$27,@object
	.size		$str$27,($str$28 - $str$27)
$str$27:
        /*0000*/ 	.byte	0x28, 0x61, 0x64, 0x64, 0x72, 0x65, 0x73, 0x73, 0x20, 0x26, 0x20, 0x6d, 0x61, 0x73, 0x6b, 0x29
        /*0010*/ 	.byte	0x20, 0x3d, 0x3d, 0x20, 0x30, 0x00
	.type		$str$28,@object
	.size		$str$28,($str$26 - $str$28)
$str$28:
        /*0016*/ 	.byte	0x2f, 0x74, 0x6d, 0x70, 0x2f, 0x63, 0x75, 0x74, 0x6c, 0x61, 0x73, 0x73, 0x5f, 0x73, 0x77, 0x65
        /*0026*/ 	.byte	0x65, 0x70, 0x5f, 0x73, 0x72, 0x63, 0x2f, 0x69, 0x6e, 0x63, 0x6c, 0x75, 0x64, 0x65, 0x2f, 0x63
        /*0036*/ 	.byte	0x75, 0x74, 0x65, 0x2f, 0x70, 0x6f, 0x69, 0x6e, 0x74, 0x65, 0x72, 0x5f, 0x66, 0x6c, 0x61, 0x67
        /*0046*/ 	.byte	0x67, 0x65, 0x64, 0x2e, 0x68, 0x70, 0x70, 0x00
	.type		$str$26,@object
	.size		$str$26,($str$25 - $str$26)
$str$26:
        /*004e*/ 	.byte	0x2f, 0x74, 0x6d, 0x70, 0x2f, 0x63, 0x75, 0x74, 0x6c, 0x61, 0x73, 0x73, 0x5f, 0x73, 0x77, 0x65
        /*005e*/ 	.byte	0x65, 0x70, 0x5f, 0x73, 0x72, 0x63, 0x2f, 0x69, 0x6e, 0x63, 0x6c, 0x75, 0x64, 0x65, 0x2f, 0x63
        /*006e*/ 	.byte	0x75, 0x74, 0x65, 0x2f, 0x61, 0x74, 0x6f, 0x6d, 0x2f, 0x63, 0x6f, 0x70, 0x79, 0x5f, 0x74, 0x72
        /*007e*/ 	.byte	0x61, 0x69, 0x74, 0x73, 0x5f, 0x73, 0x6d, 0x31, 0x30, 0x30, 0x2e, 0x68, 0x70, 0x70, 0x00
	.type		$str$25,@object
	.size		$str$25,(__unnamed_1 - $str$25)
$str$25:
        /*008d*/ 	.byte	0x28, 0x28, 0x75, 0x69, 0x6e, 0x74, 0x33, 0x32, 0x5f, 0x74, 0x28, 0x74, 0x68, 0x72, 0x65, 0x61
        /*009d*/ 	.byte	0x64, 0x49, 0x64, 0x78, 0x2e, 0x78, 0x29, 0x20, 0x2f, 0x20, 0x33, 0x32, 0x29, 0x20, 0x25, 0x20
        /*00ad*/ 	.byte	0x34, 0x29, 0x20, 0x3d, 0x3d, 0x20, 0x28, 0x28, 0x28, 0x74, 0x6d, 0x65, 0x6d, 0x5f, 0x61, 0x64
        /*00bd*/ 	.byte	0x64, 0x72, 0x20, 0x3e, 0x3e, 0x20, 0x31, 0x36, 0x29, 0x20, 0x2f, 0x20, 0x33, 0x32, 0x29, 0x20
        /*00cd*/ 	.byte	0x25, 0x20, 0x34, 0x29, 0x00
	.type		__unnamed_1,@object
	.size		__unnamed_1,(__unnamed_2 - __unnamed_1)
__unnamed_1:
        /*00d2*/ 	.byte	0x61, 0x75, 0x74, 0x6f, 0x20, 0x63, 0x75, 0x74, 0x65, 0x3a, 0x3a, 0x61, 0x73, 0x5f, 0x70, 0x6f
        /* <DEDUP_REMOVED lines=24> */
        /*0262*/ 	.byte	0x3e, 0x3e, 0x3e, 0x3e, 0x5d, 0x00
	.type		__unnamed_2,@object
	.size		__unnamed_2,(.L_2 - __unnamed_2)
__unnamed_2:
        /* <DEDUP_REMOVED lines=42> */
        /*0508*/ 	.byte	0x3e, 0x3e, 0x5d, 0x00
.L_2:


//--------------------- .nv.shared._ZN7cutlass13device_kernelINS_4gemm6kernel13GemmUniversalIN4cute5tupleIJiiiiEEENS1_10collective13CollectiveMmaINS1_35MainloopSm100TmaUmmaWarpSpecializedILi4ELi2ELi4ENS5_IJNS4_1CILi2EEESB_NSA_ILi1EEEEEEEENS5_IJNSA_ILi256EEENSA_ILi128EEENSA_ILi32EEEEEENS_6half_tENS5_IJlSC_lEEESJ_SK_NS4_8TiledMMAINS4_8MMA_AtomIJNS4_26SM100_MMA_F16BF16_2x1SM_SSISJ_SJ_fLi256ELi128ELNS4_4UMMA5MajorE0ELSP_0ELNSO_7ScaleInE0ELSQ_0EEEEEENS4_6LayoutINS5_IJSC_SC_SC_EEENS5_IJNSA_ILi0EEESV_SV_EEEEENS5_IJNS4_10UnderscoreESY_SY_EEEEENS4_28SM100_TMA_2SM_LOAD_MULTICASTENS4_14ComposedLayoutINS4_7SwizzleILi2ELi4ELi3EEENS4_18smem_ptr_flag_bitsILi16EEENST_INS5_IJNSA_ILi8EEESH_EEENS5_IJSH_SC_EEEEEEEvNS4_8identityENS4_18SM100_TMA_2SM_LOADES1B_vS1C_EENS_8epilogue10collective18CollectiveEpilogueINS1F_23Sm100TmaWarpSpecializedILi4ELi2ELi32ELb1ELb0EEEJNS5_IJSG_SG_SH_EEENS5_IJNST_ISG_SC_EENST_ISH_SC_EEEEESJ_SK_SJ_SK_NS1F_6fusion15FusionCallbacksIS1J_NS1O_17LinearCombinationISJ_fSJ_fLNS_15FloatRoundStyleE2EEES1K_S1N_JEEENS4_5SM1004TMEM4LOAD26SM100_TMEM_LOAD_32dp32b32xENS4_13SM90_TMA_LOADES1B_NS4_39AutoVectorizingCopyWithAssumedAlignmentILi128EEENS4_14SM90_TMA_STOREES1B_S20_S20_EEEvvEEEEvNT_6ParamsE --------------------------
	.section	.nv.shared._ZN7cutlass13device_kernelINS_4gemm6kernel13GemmUniversalIN4cute5tupleIJiiiiEEENS1_10collective13CollectiveMmaINS1_35MainloopSm100TmaUmmaWarpSpecializedILi4ELi2ELi4ENS5_IJNS4_1CILi2EEESB_NSA_ILi1EEEEEEEENS5_IJNSA_ILi256EEENSA_ILi128EEENSA_ILi32EEEEEENS_6half_tENS5_IJlSC_lEEESJ_SK_NS4_8TiledMMAINS4_8MMA_AtomIJNS4_26SM100_MMA_F16BF16_2x1SM_SSISJ_SJ_fLi256ELi128ELNS4_4UMMA5MajorE0ELSP_0ELNSO_7ScaleInE0ELSQ_0EEEEEENS4_6LayoutINS5_IJSC_SC_SC_EEENS5_IJNSA_ILi0EEESV_SV_EEEEENS5_IJNS4_10UnderscoreESY_SY_EEEEENS4_28SM100_TMA_2SM_LOAD_MULTICASTENS4_14ComposedLayoutINS4_7SwizzleILi2ELi4ELi3EEENS4_18smem_ptr_flag_bitsILi16EEENST_INS5_IJNSA_ILi8EEESH_EEENS5_IJSH_SC_EEEEEEEvNS4_8identityENS4_18SM100_TMA_2SM_LOADES1B_vS1C_EENS_8epilogue10collective18CollectiveEpilogueINS1F_23Sm100TmaWarpSpecializedILi4ELi2ELi32ELb1ELb0EEEJNS5_IJSG_SG_SH_EEENS5_IJNST_ISG_SC_EENST_ISH_SC_EEEEESJ_SK_SJ_SK_NS1F_6fusion15FusionCallbacksIS1J_NS1O_17LinearCombinationISJ_fSJ_fLNS_15FloatRoundStyleE2EEES1K_S1N_JEEENS4_5SM1004TMEM4LOAD26SM100_TMEM_LOAD_32dp32b32xENS4_13SM90_TMA_LOADES1B_NS4_39AutoVectorizingCopyWithAssumedAlignmentILi128EEENS4_14SM90_TMA_STOREES1B_S20_S20_EEEvvEEEEvNT_6ParamsE,"aw",@nobits
	.sectionflags	@""
	.align	16
	.zero		1024


//--------------------- .nv.shared.reserved.0     --------------------------
	.section	.nv.shared.reserved.0,"aw",@nobits
	.weak		__nv_reservedSMEM_offset_0_alias
	.size		__nv_reservedSMEM_offset_0_alias, 0, 64
	.other		__nv_reservedSMEM_offset_0_alias,@"STO_CUDA_RESERVED_SHARED STV_DEFAULT"
__nv_reservedSMEM_offset_0_alias:
	.zero		0
.nv.shared.reserved.0:
	.zero		64
	.weak		__nv_reservedSMEM_tcgen05_partition
	.type		__nv_reservedSMEM_tcgen05_partition,@object
	.size		__nv_reservedSMEM_tcgen05_partition,(.L_0 - __nv_reservedSMEM_tcgen05_partition)
__nv_reservedSMEM_tcgen05_partition:
	.zero		32
.L_0:


//--------------------- .nv.global                --------------------------
	.section	.nv.global,"aw",@nobits
.nv.global:
	.type		_ZN39_INTERNAL_9981effb_4_k_cu_88b9f5af_68894cute1_E,@object
	.size		_ZN39_INTERNAL_9981effb_4_k_cu_88b9f5af_68894cute1_E,(_ZN39_INTERNAL_9981effb_4_k_cu_88b9f5af_68894cuda3std3__45__cpo6cbeginE - _ZN39_INTERNAL_9981effb_4_k_cu_88b9f5af_68894cute1_E)
_ZN39_INTERNAL_9981effb_4_k_cu_88b9f5af_68894cute1_E:
	.zero		1
	.type		_ZN39_INTERNAL_9981effb_4_k_cu_88b9f5af_68894cuda3std3__45__cpo6cbeginE,@object
	.size		_ZN39_INTERNAL_9981effb_4_k_cu_88b9f5af_68894cuda3std3__45__cpo6cbeginE,(_ZN39_INTERNAL_9981effb_4_k_cu_88b9f5af_68894cuda3std3__48in_placeE - _ZN39_INTERNAL_9981effb_4_k_cu_88b9f5af_68894cuda3std3__45__cpo6cbeginE)
_ZN39_INTERNAL_9981effb_4_k_cu_88b9f5af_68894cuda3std3__45__cpo6cbeginE:
	.zero		1
	.type		_ZN39_INTERNAL_9981effb_4_k_cu_88b9f5af_68894cuda3std3__48in_placeE,@object
	.size		_ZN39_INTERNAL_9981effb_4_k_cu_88b9f5af_68894cuda3std3__48in_placeE,(_ZN39_INTERNAL_9981effb_4_k_cu_88b9f5af_68894cuda3std6ranges3__45__cpo9iter_moveE - _ZN39_INTERNAL_9981effb_4_k_cu_88b9f5af_68894cuda3std3__48in_placeE)
_ZN39_INTERNAL_9981effb_4_k_cu_88b9f5af_68894cuda3std3__48in_placeE:
	.zero		1
	.type		_ZN39_INTERNAL_9981effb_4_k_cu_88b9f5af_68894cuda3std6ranges3__45__cpo9iter_moveE,@object
	.size		_ZN39_INTERNAL_9981effb_4_k_cu_88b9f5af_68894cuda3std6ranges3__45__cpo9iter_moveE,(_ZN39_INTERNAL_9981effb_4_k_cu_88b9f5af_68894cuda3std3__45__cpo5beginE - _ZN39_INTERNAL_9981effb_4_k_cu_88b9f5af_68894cuda3std6ranges3__45__cpo9iter_moveE)
_ZN39_INTERNAL_9981effb_4_k_cu_88b9f5af_68894cuda3std6ranges3__45__cpo9iter_moveE:
	.zero		1
	.type		_ZN39_INTERNAL_9981effb_4_k_cu_88b9f5af_68894cuda3std3__45__cpo5beginE,@object
	.size		_ZN39_INTERNAL_9981effb_4_k_cu_88b9f5af_68894cuda3std3__45__cpo5beginE,(_ZN39_INTERNAL_9981effb_4_k_cu_88b9f5af_68894cuda3std3__441_GLOBAL__N__9981effb_4_k_cu_88b9f5af_68896ignoreE - _ZN39_INTERNAL_9981effb_4_k_cu_88b9f5af_68894cuda3std3__45__cpo5beginE)
_ZN39_INTERNAL_9981effb_4_k_cu_88b9f5af_68894cuda3std3__45__cpo5beginE:
	.zero		1
	.type		_ZN39_INTERNAL_9981effb_4_k_cu_88b9f5af_68894cuda3std3__441_GLOBAL__N__9981effb_4_k_cu_88b9f5af_68896ignoreE,@object
	.size		_ZN39_INTERNAL_9981effb_4_k_cu_88b9f5af_68894cuda3std3__441_GLOBAL__N__9981effb_4_k_cu_88b9f5af_68896ignoreE,(_ZN39_INTERNAL_9981effb_4_k_cu_88b9f5af_68894cute7productE - _ZN39_INTERNAL_9981effb_4_k_cu_88b9f5af_68894cuda3std3__441_GLOBAL__N__9981effb_4_k_cu_88b9f5af_68896ignoreE)
_ZN39_INTERNAL_9981effb_4_k_cu_88b9f5af_68894cuda3std3__441_GLOBAL__N__9981effb_4_k_cu_88b9f5af_68896ignoreE:
	.zero		1
	.type		_ZN39_INTERNAL_9981effb_4_k_cu_88b9f5af_68894cute7productE,@object
	.size		_ZN39_INTERNAL_9981effb_4_k_cu_88b9f5af_68894cute7productE,(_ZN39_INTERNAL_9981effb_4_k_cu_88b9f5af_68894cuda3std3__45__cpo3endE - _ZN39_INTERNAL_9981effb_4_k_cu_88b9f5af_68894cute7productE)
_ZN39_INTERNAL_9981effb_4_k_cu_88b9f5af_68894cute7productE:
	.zero		1
	.type		_ZN39_INTERNAL_9981effb_4_k_cu_88b9f5af_68894cuda3std3__45__cpo3endE,@object
	.size		_ZN39_INTERNAL_9981effb_4_k_cu_88b9f5af_68894cuda3std3__45__cpo3endE,(_ZN39_INTERNAL_9981effb_4_k_cu_88b9f5af_68894cuda3std3__419piecewise_constructE - _ZN39_INTERNAL_9981effb_4_k_cu_88b9f5af_68894cuda3std3__45__cpo3endE)
_ZN39_INTERNAL_9981effb_4_k_cu_88b9f5af_68894cuda3std3__45__cpo3endE:
	.zero		1
	.type		_ZN39_INTERNAL_9981effb_4_k_cu_88b9f5af_68894cuda3std3__419piecewise_constructE,@object
	.size		_ZN39_INTERNAL_9981effb_4_k_cu_88b9f5af_68894cuda3std3__419piecewise_constructE,(_ZN39_INTERNAL_9981effb_4_k_cu_88b9f5af_68894cuda3std3__45__cpo4cendE - _ZN39_INTERNAL_9981effb_4_k_cu_88b9f5af_68894cuda3std3__419piecewise_constructE)
_ZN39_INTERNAL_9981effb_4_k_cu_88b9f5af_68894cuda3std3__419piecewise_constructE:
	.zero		1
	.type		_ZN39_INTERNAL_9981effb_4_k_cu_88b9f5af_68894cuda3std3__45__cpo4cendE,@object
	.size		_ZN39_INTERNAL_9981effb_4_k_cu_88b9f5af_68894cuda3std3__45__cpo4cendE,(_ZN39_INTERNAL_9981effb_4_k_cu_88b9f5af_68894cuda3std6ranges3__45__cpo4swapE - _ZN39_INTERNAL_9981effb_4_k_cu_88b9f5af_68894cuda3std3__45__cpo4cendE)
_ZN39_INTERNAL_9981effb_4_k_cu_88b9f5af_68894cuda3std3__45__cpo4cendE:
	.zero		1
	.type		_ZN39_INTERNAL_9981effb_4_k_cu_88b9f5af_68894cuda3std6ranges3__45__cpo4swapE,@object
	.size		_ZN39_INTERNAL_9981effb_4_k_cu_88b9f5af_68894cuda3std6ranges3__45__cpo4swapE,(.L_10 - _ZN39_INTERNAL_9981effb_4_k_cu_88b9f5af_68894cuda3std6ranges3__45__cpo4swapE)
_ZN39_INTERNAL_9981effb_4_k_cu_88b9f5af_68894cuda3std6ranges3__45__cpo4swapE:
	.zero		1
.L_10:


//--------------------- .nv.constant0._ZN7cutlass13device_kernelINS_4gemm6kernel13GemmUniversalIN4cute5tupleIJiiiiEEENS1_10collective13CollectiveMmaINS1_35MainloopSm100TmaUmmaWarpSpecializedILi4ELi2ELi4ENS5_IJNS4_1CILi2EEESB_NSA_ILi1EEEEEEEENS5_IJNSA_ILi256EEENSA_ILi128EEENSA_ILi32EEEEEENS_6half_tENS5_IJlSC_lEEESJ_SK_NS4_8TiledMMAINS4_8MMA_AtomIJNS4_26SM100_MMA_F16BF16_2x1SM_SSISJ_SJ_fLi256ELi128ELNS4_4UMMA5MajorE0ELSP_0ELNSO_7ScaleInE0ELSQ_0EEEEEENS4_6LayoutINS5_IJSC_SC_SC_EEENS5_IJNSA_ILi0EEESV_SV_EEEEENS5_IJNS4_10UnderscoreESY_SY_EEEEENS4_28SM100_TMA_2SM_LOAD_MULTICASTENS4_14ComposedLayoutINS4_7SwizzleILi2ELi4ELi3EEENS4_18smem_ptr_flag_bitsILi16EEENST_INS5_IJNSA_ILi8EEESH_EEENS5_IJSH_SC_EEEEEEEvNS4_8identityENS4_18SM100_TMA_2SM_LOADES1B_vS1C_EENS_8epilogue10collective18CollectiveEpilogueINS1F_23Sm100TmaWarpSpecializedILi4ELi2ELi32ELb1ELb0EEEJNS5_IJSG_SG_SH_EEENS5_IJNST_ISG_SC_EENST_ISH_SC_EEEEESJ_SK_SJ_SK_NS1F_6fusion15FusionCallbacksIS1J_NS1O_17LinearCombinationISJ_fSJ_fLNS_15FloatRoundStyleE2EEES1K_S1N_JEEENS4_5SM1004TMEM4LOAD26SM100_TMEM_LOAD_32dp32b32xENS4_13SM90_TMA_LOADES1B_NS4_39AutoVectorizingCopyWithAssumedAlignmentILi128EEENS4_14SM90_TMA_STOREES1B_S20_S20_EEEvvEEEEvNT_6ParamsE --------------------------
	.section	.nv.constant0._ZN7cutlass13device_kernelINS_4gemm6kernel13GemmUniversalIN4cute5tupleIJiiiiEEENS1_10collective13CollectiveMmaINS1_35MainloopSm100TmaUmmaWarpSpecializedILi4ELi2ELi4ENS5_IJNS4_1CILi2EEESB_NSA_ILi1EEEEEEEENS5_IJNSA_ILi256EEENSA_ILi128EEENSA_ILi32EEEEEENS_6half_tENS5_IJlSC_lEEESJ_SK_NS4_8TiledMMAINS4_8MMA_AtomIJNS4_26SM100_MMA_F16BF16_2x1SM_SSISJ_SJ_fLi256ELi128ELNS4_4UMMA5MajorE0ELSP_0ELNSO_7ScaleInE0ELSQ_0EEEEEENS4_6LayoutINS5_IJSC_SC_SC_EEENS5_IJNSA_ILi0EEESV_SV_EEEEENS5_IJNS4_10UnderscoreESY_SY_EEEEENS4_28SM100_TMA_2SM_LOAD_MULTICASTENS4_14ComposedLayoutINS4_7SwizzleILi2ELi4ELi3EEENS4_18smem_ptr_flag_bitsILi16EEENST_INS5_IJNSA_ILi8EEESH_EEENS5_IJSH_SC_EEEEEEEvNS4_8identityENS4_18SM100_TMA_2SM_LOADES1B_vS1C_EENS_8epilogue10collective18CollectiveEpilogueINS1F_23Sm100TmaWarpSpecializedILi4ELi2ELi32ELb1ELb0EEEJNS5_IJSG_SG_SH_EEENS5_IJNST_ISG_SC_EENST_ISH_SC_EEEEESJ_SK_SJ_SK_NS1F_6fusion15FusionCallbacksIS1J_NS1O_17LinearCombinationISJ_fSJ_fLNS_15FloatRoundStyleE2EEES1K_S1N_JEEENS4_5SM1004TMEM4LOAD26SM100_TMEM_LOAD_32dp32b32xENS4_13SM90_TMA_LOADES1B_NS4_39AutoVectorizingCopyWithAssumedAlignmentILi128EEENS4_14SM90_TMA_STOREES1B_S20_S20_EEEvvEEEEvNT_6ParamsE,"a",@progbits
	.sectionflags	@""
	.align	4
.nv.constant0._ZN7cutlass13device_kernelINS_4gemm6kernel13GemmUniversalIN4cute5tupleIJiiiiEEENS1_10collective13CollectiveMmaINS1_35MainloopSm100TmaUmmaWarpSpecializedILi4ELi2ELi4ENS5_IJNS4_1CILi2EEESB_NSA_ILi1EEEEEEEENS5_IJNSA_ILi256EEENSA_ILi128EEENSA_ILi32EEEEEENS_6half_tENS5_IJlSC_lEEESJ_SK_NS4_8TiledMMAINS4_8MMA_AtomIJNS4_26SM100_MMA_F16BF16_2x1SM_SSISJ_SJ_fLi256ELi128ELNS4_4UMMA5MajorE0ELSP_0ELNSO_7ScaleInE0ELSQ_0EEEEEENS4_6LayoutINS5_IJSC_SC_SC_EEENS5_IJNSA_ILi0EEESV_SV_EEEEENS5_IJNS4_10UnderscoreESY_SY_EEEEENS4_28SM100_TMA_2SM_LOAD_MULTICASTENS4_14ComposedLayoutINS4_7SwizzleILi2ELi4ELi3EEENS4_18smem_ptr_flag_bitsILi16EEENST_INS5_IJNSA_ILi8EEESH_EEENS5_IJSH_SC_EEEEEEEvNS4_8identityENS4_18SM100_TMA_2SM_LOADES1B_vS1C_EENS_8epilogue10collective18CollectiveEpilogueINS1F_23Sm100TmaWarpSpecializedILi4ELi2ELi32ELb1ELb0EEEJNS5_IJSG_SG_SH_EEENS5_IJNST_ISG_SC_EENST_ISH_SC_EEEEESJ_SK_SJ_SK_NS1F_6fusion15FusionCallbacksIS1J_NS1O_17LinearCombinationISJ_fSJ_fLNS_15FloatRoundStyleE2EEES1K_S1N_JEEENS4_5SM1004TMEM4LOAD26SM100_TMEM_LOAD_32dp32b32xENS4_13SM90_TMA_LOADES1B_NS4_39AutoVectorizingCopyWithAssumedAlignmentILi128EEENS4_14SM90_TMA_STOREES1B_S20_S20_EEEvvEEEEvNT_6ParamsE:
	.zero		2944


//--------------------- SYMBOLS --------------------------

	.type		.nv.reservedSmem.offset0,@object
	.size		.nv.reservedSmem.offset0,0x4
	.type		.nv.reservedSmem.cap,@object
	.size		.nv.reservedSmem.cap,0x4
	.type		__assertfail,@function
